//
// Generated by NVIDIA NVVM Compiler
//
// Compiler Build ID: CL-36424714
// Cuda compilation tools, release 13.0, V13.0.88
// Based on NVVM 20.0.0
//

.version 9.0
.target sm_100
.address_size 64

	// .globl	_Z9vect_dblePdi
.extern .func  (.param .b32 func_retval0) vprintf
(
	.param .b64 vprintf_param_0,
	.param .b64 vprintf_param_1
)
;
.func  (.param .b64 func_retval0) __internal_accurate_pow
(
	.param .b64 __internal_accurate_pow_param_0,
	.param .b64 __internal_accurate_pow_param_1
)
;
// _ZZ23cuda_soap_forces_virialPiiPdiS_P7double3S2_S0_S_iS0_E19shxthis_block_force has been demoted
// _ZZ23cuda_soap_forces_virialPiiPdiS_P7double3S2_S0_S_iS0_E19shythis_block_force has been demoted
// _ZZ23cuda_soap_forces_virialPiiPdiS_P7double3S2_S0_S_iS0_E19shzthis_block_force has been demoted
// _ZZ19cuda_get_sqrt_dot_pPdS_iiE15sh_sqrt_dot_p_d has been demoted
.global .align 1 .b8 $str[7] = {32, 37, 108, 102, 32, 10};
.global .align 1 .b8 $str$1[16] = {106, 50, 32, 116, 104, 101, 32, 101, 114, 114, 111, 114, 33, 32, 10};

.visible .entry _Z9vect_dblePdi(
	.param .u64 .ptr .align 1 _Z9vect_dblePdi_param_0,
	.param .u32 _Z9vect_dblePdi_param_1
)
{
	.local .align 8 .b8 	__local_depot0[8];
	.reg .b64 	%SP;
	.reg .b64 	%SPL;
	.reg .pred 	%p<2>;
	.reg .b32 	%r<8>;
	.reg .b64 	%rd<9>;
	.reg .b64 	%fd<2>;

	mov.u64 	%SPL, __local_depot0;
	cvta.local.u64 	%SP, %SPL;
	ld.param.u64 	%rd1, [_Z9vect_dblePdi_param_0];
	ld.param.u32 	%r2, [_Z9vect_dblePdi_param_1];
	mov.u32 	%r3, %tid.x;
	mov.u32 	%r4, %ctaid.x;
	mov.u32 	%r5, %nctaid.x;
	mad.lo.s32 	%r1, %r4, %r5, %r3;
	setp.ge.s32 	%p1, %r1, %r2;
	@%p1 bra 	$L__BB0_2;
	add.u64 	%rd2, %SP, 0;
	add.u64 	%rd3, %SPL, 0;
	cvta.to.global.u64 	%rd4, %rd1;
	mul.wide.s32 	%rd5, %r1, 8;
	add.s64 	%rd6, %rd4, %rd5;
	ld.global.f64 	%fd1, [%rd6];
	st.local.f64 	[%rd3], %fd1;
	mov.u64 	%rd7, $str;
	cvta.global.u64 	%rd8, %rd7;
	{ // callseq 0, 0
	.param .b64 param0;
	st.param.b64 	[param0], %rd8;
	.param .b64 param1;
	st.param.b64 	[param1], %rd2;
	.param .b32 retval0;
	call.uni (retval0), 
	vprintf, 
	(
	param0, 
	param1
	);
	ld.param.b32 	%r6, [retval0];
	} // callseq 0
$L__BB0_2:
	ret;

}
	// .globl	_Z7gpu_powPdS_di
.visible .entry _Z7gpu_powPdS_di(
	.param .u64 .ptr .align 1 _Z7gpu_powPdS_di_param_0,
	.param .u64 .ptr .align 1 _Z7gpu_powPdS_di_param_1,
	.param .f64 _Z7gpu_powPdS_di_param_2,
	.param .u32 _Z7gpu_powPdS_di_param_3
)
{
	.reg .pred 	%p<24>;
	.reg .b32 	%r<29>;
	.reg .b64 	%rd<11>;
	.reg .b64 	%fd<25>;

	ld.param.u64 	%rd2, [_Z7gpu_powPdS_di_param_0];
	ld.param.u64 	%rd3, [_Z7gpu_powPdS_di_param_1];
	ld.param.f64 	%fd10, [_Z7gpu_powPdS_di_param_2];
	ld.param.u32 	%r4, [_Z7gpu_powPdS_di_param_3];
	mov.u32 	%r5, %tid.x;
	mov.u32 	%r6, %ctaid.x;
	mov.u32 	%r7, %ntid.x;
	mad.lo.s32 	%r1, %r6, %r7, %r5;
	setp.ge.s32 	%p4, %r1, %r4;
	@%p4 bra 	$L__BB1_12;
	cvta.to.global.u64 	%rd4, %rd2;
	mul.wide.s32 	%rd5, %r1, 8;
	add.s64 	%rd6, %rd4, %rd5;
	ld.global.f64 	%fd1, [%rd6];
	{
	.reg .b32 %temp; 
	mov.b64 	{%temp, %r2}, %fd1;
	}
	{
	.reg .b32 %temp; 
	mov.b64 	{%temp, %r3}, %fd10;
	}
	shr.u32 	%r8, %r3, 20;
	and.b32  	%r9, %r8, 2047;
	add.s32 	%r10, %r9, -1012;
	mov.b64 	%rd7, %fd10;
	shl.b64 	%rd1, %rd7, %r10;
	setp.eq.s64 	%p3, %rd1, -9223372036854775808;
	abs.f64 	%fd2, %fd1;
	setp.neu.f64 	%p5, %fd1, 0d0000000000000000;
	@%p5 bra 	$L__BB1_3;
	setp.eq.s64 	%p8, %rd1, -9223372036854775808;
	abs.f64 	%fd18, %fd10;
	setp.neu.f64 	%p9, %fd18, 0d3FE0000000000000;
	and.pred  	%p3, %p9, %p8;
	selp.b32 	%r11, %r2, 0, %p3;
	setp.lt.s32 	%p10, %r3, 0;
	or.b32  	%r12, %r11, 2146435072;
	selp.b32 	%r13, %r12, %r11, %p10;
	mov.b32 	%r14, 0;
	mov.b64 	%fd24, {%r14, %r13};
	bra.uni 	$L__BB1_4;
$L__BB1_3:
	{ // callseq 1, 0
	.param .b64 param0;
	st.param.f64 	[param0], %fd2;
	.param .b64 param1;
	st.param.f64 	[param1], %fd10;
	.param .b64 retval0;
	call.uni (retval0), 
	__internal_accurate_pow, 
	(
	param0, 
	param1
	);
	ld.param.f64 	%fd11, [retval0];
	} // callseq 1
	setp.lt.s32 	%p6, %r2, 0;
	cvt.rzi.f64.f64 	%fd13, %fd10;
	setp.neu.f64 	%p7, %fd10, %fd13;
	neg.f64 	%fd14, %fd11;
	selp.f64 	%fd15, %fd14, %fd11, %p3;
	selp.f64 	%fd16, %fd15, %fd11, %p6;
	selp.f64 	%fd17, 0dFFF8000000000000, %fd16, %p6;
	selp.f64 	%fd24, %fd17, %fd16, %p7;
$L__BB1_4:
	add.f64 	%fd19, %fd10, %fd1;
	{
	.reg .b32 %temp; 
	mov.b64 	{%temp, %r15}, %fd19;
	}
	and.b32  	%r16, %r15, 2146435072;
	setp.ne.s32 	%p11, %r16, 2146435072;
	@%p11 bra 	$L__BB1_11;
	setp.num.f64 	%p12, %fd1, %fd10;
	@%p12 bra 	$L__BB1_7;
	add.rn.f64 	%fd24, %fd1, %fd10;
	bra.uni 	$L__BB1_11;
$L__BB1_7:
	abs.f64 	%fd20, %fd10;
	setp.neu.f64 	%p13, %fd20, 0d7FF0000000000000;
	@%p13 bra 	$L__BB1_9;
	setp.gt.f64 	%p18, %fd2, 0d3FF0000000000000;
	selp.b32 	%r24, 2146435072, 0, %p18;
	setp.lt.s32 	%p19, %r3, 0;
	xor.b32  	%r25, %r24, 2146435072;
	selp.b32 	%r26, %r25, %r24, %p19;
	setp.eq.f64 	%p20, %fd1, 0dBFF0000000000000;
	selp.b32 	%r27, 1072693248, %r26, %p20;
	mov.b32 	%r28, 0;
	mov.b64 	%fd24, {%r28, %r27};
	bra.uni 	$L__BB1_11;
$L__BB1_9:
	setp.neu.f64 	%p14, %fd2, 0d7FF0000000000000;
	@%p14 bra 	$L__BB1_11;
	setp.lt.s32 	%p15, %r2, 0;
	setp.lt.s32 	%p16, %r3, 0;
	selp.b32 	%r17, 0, 2146435072, %p16;
	and.b32  	%r18, %r3, 2147483647;
	setp.ne.s32 	%p17, %r18, 1071644672;
	or.b32  	%r19, %r17, -2147483648;
	selp.b32 	%r20, %r19, %r17, %p17;
	selp.b32 	%r21, %r20, %r17, %p3;
	selp.b32 	%r22, %r21, %r17, %p15;
	mov.b32 	%r23, 0;
	mov.b64 	%fd24, {%r23, %r22};
$L__BB1_11:
	setp.eq.f64 	%p21, %fd1, 0d3FF0000000000000;
	setp.eq.f64 	%p22, %fd10, 0d0000000000000000;
	selp.f64 	%fd21, 0d3FF0000000000000, %fd24, %p21;
	selp.f64 	%fd22, 0d3FF0000000000000, %fd21, %p22;
	cvta.to.global.u64 	%rd8, %rd3;
	add.s64 	%rd10, %rd8, %rd5;
	st.global.f64 	[%rd10], %fd22;
$L__BB1_12:
	ret;

}
	// .globl	_Z14gpu_simpleaxpcPdddi
.visible .entry _Z14gpu_simpleaxpcPdddi(
	.param .u64 .ptr .align 1 _Z14gpu_simpleaxpcPdddi_param_0,
	.param .f64 _Z14gpu_simpleaxpcPdddi_param_1,
	.param .f64 _Z14gpu_simpleaxpcPdddi_param_2,
	.param .u32 _Z14gpu_simpleaxpcPdddi_param_3
)
{
	.reg .pred 	%p<2>;
	.reg .b32 	%r<6>;
	.reg .b64 	%rd<5>;
	.reg .b64 	%fd<5>;

	ld.param.u64 	%rd1, [_Z14gpu_simpleaxpcPdddi_param_0];
	ld.param.f64 	%fd1, [_Z14gpu_simpleaxpcPdddi_param_1];
	ld.param.f64 	%fd2, [_Z14gpu_simpleaxpcPdddi_param_2];
	ld.param.u32 	%r2, [_Z14gpu_simpleaxpcPdddi_param_3];
	mov.u32 	%r3, %tid.x;
	mov.u32 	%r4, %ctaid.x;
	mov.u32 	%r5, %ntid.x;
	mad.lo.s32 	%r1, %r4, %r5, %r3;
	setp.ge.s32 	%p1, %r1, %r2;
	@%p1 bra 	$L__BB2_2;
	cvta.to.global.u64 	%rd2, %rd1;
	mul.wide.s32 	%rd3, %r1, 8;
	add.s64 	%rd4, %rd2, %rd3;
	ld.global.f64 	%fd3, [%rd4];
	fma.rn.f64 	%fd4, %fd1, %fd3, %fd2;
	st.global.f64 	[%rd4], %fd4;
$L__BB2_2:
	ret;

}
	// .globl	_Z15matvect_kernelsPdS_ii
.visible .entry _Z15matvect_kernelsPdS_ii(
	.param .u64 .ptr .align 1 _Z15matvect_kernelsPdS_ii_param_0,
	.param .u64 .ptr .align 1 _Z15matvect_kernelsPdS_ii_param_1,
	.param .u32 _Z15matvect_kernelsPdS_ii_param_2,
	.param .u32 _Z15matvect_kernelsPdS_ii_param_3
)
{
	.reg .pred 	%p<4>;
	.reg .b32 	%r<8>;
	.reg .b64 	%rd<9>;
	.reg .b64 	%fd<4>;

	ld.param.u64 	%rd1, [_Z15matvect_kernelsPdS_ii_param_0];
	ld.param.u64 	%rd2, [_Z15matvect_kernelsPdS_ii_param_1];
	ld.param.u32 	%r3, [_Z15matvect_kernelsPdS_ii_param_2];
	ld.param.u32 	%r4, [_Z15matvect_kernelsPdS_ii_param_3];
	mov.u32 	%r5, %tid.x;
	mov.u32 	%r6, %ctaid.x;
	mov.u32 	%r7, %ntid.x;
	mad.lo.s32 	%r1, %r6, %r7, %r5;
	div.s32 	%r2, %r1, %r3;
	setp.ge.s32 	%p1, %r2, %r4;
	setp.lt.s32 	%p2, %r3, 0;
	or.pred  	%p3, %p2, %p1;
	@%p3 bra 	$L__BB3_2;
	cvta.to.global.u64 	%rd3, %rd1;
	cvta.to.global.u64 	%rd4, %rd2;
	mul.wide.s32 	%rd5, %r1, 8;
	add.s64 	%rd6, %rd3, %rd5;
	ld.global.f64 	%fd1, [%rd6];
	mul.wide.s32 	%rd7, %r2, 8;
	add.s64 	%rd8, %rd4, %rd7;
	ld.global.f64 	%fd2, [%rd8];
	mul.f64 	%fd3, %fd1, %fd2;
	st.global.f64 	[%rd6], %fd3;
$L__BB3_2:
	ret;

}
	// .globl	_Z10matvect_qsPdS_S_ii
.visible .entry _Z10matvect_qsPdS_S_ii(
	.param .u64 .ptr .align 1 _Z10matvect_qsPdS_S_ii_param_0,
	.param .u64 .ptr .align 1 _Z10matvect_qsPdS_S_ii_param_1,
	.param .u64 .ptr .align 1 _Z10matvect_qsPdS_S_ii_param_2,
	.param .u32 _Z10matvect_qsPdS_S_ii_param_3,
	.param .u32 _Z10matvect_qsPdS_S_ii_param_4
)
{
	.reg .pred 	%p<4>;
	.reg .b32 	%r<8>;
	.reg .b64 	%rd<12>;
	.reg .b64 	%fd<4>;

	ld.param.u64 	%rd1, [_Z10matvect_qsPdS_S_ii_param_0];
	ld.param.u64 	%rd2, [_Z10matvect_qsPdS_S_ii_param_1];
	ld.param.u64 	%rd3, [_Z10matvect_qsPdS_S_ii_param_2];
	ld.param.u32 	%r3, [_Z10matvect_qsPdS_S_ii_param_3];
	ld.param.u32 	%r4, [_Z10matvect_qsPdS_S_ii_param_4];
	mov.u32 	%r5, %tid.x;
	mov.u32 	%r6, %ctaid.x;
	mov.u32 	%r7, %ntid.x;
	mad.lo.s32 	%r1, %r6, %r7, %r5;
	div.s32 	%r2, %r1, %r3;
	setp.ge.s32 	%p1, %r2, %r4;
	setp.lt.s32 	%p2, %r3, 0;
	or.pred  	%p3, %p2, %p1;
	@%p3 bra 	$L__BB4_2;
	cvta.to.global.u64 	%rd4, %rd1;
	cvta.to.global.u64 	%rd5, %rd3;
	cvta.to.global.u64 	%rd6, %rd2;
	mul.wide.s32 	%rd7, %r1, 8;
	add.s64 	%rd8, %rd4, %rd7;
	ld.global.f64 	%fd1, [%rd8];
	mul.wide.s32 	%rd9, %r2, 8;
	add.s64 	%rd10, %rd5, %rd9;
	ld.global.f64 	%fd2, [%rd10];
	mul.f64 	%fd3, %fd1, %fd2;
	add.s64 	%rd11, %rd6, %rd7;
	st.global.f64 	[%rd11], %fd3;
$L__BB4_2:
	ret;

}
	// .globl	_Z23cuda_soap_forces_virialPiiPdiS_P7double3S2_S0_S_iS0_
.visible .entry _Z23cuda_soap_forces_virialPiiPdiS_P7double3S2_S0_S_iS0_(
	.param .u64 .ptr .align 1 _Z23cuda_soap_forces_virialPiiPdiS_P7double3S2_S0_S_iS0__param_0,
	.param .u32 _Z23cuda_soap_forces_virialPiiPdiS_P7double3S2_S0_S_iS0__param_1,
	.param .u64 .ptr .align 1 _Z23cuda_soap_forces_virialPiiPdiS_P7double3S2_S0_S_iS0__param_2,
	.param .u32 _Z23cuda_soap_forces_virialPiiPdiS_P7double3S2_S0_S_iS0__param_3,
	.param .u64 .ptr .align 1 _Z23cuda_soap_forces_virialPiiPdiS_P7double3S2_S0_S_iS0__param_4,
	.param .u64 .ptr .align 1 _Z23cuda_soap_forces_virialPiiPdiS_P7double3S2_S0_S_iS0__param_5,
	.param .u64 .ptr .align 1 _Z23cuda_soap_forces_virialPiiPdiS_P7double3S2_S0_S_iS0__param_6,
	.param .u64 .ptr .align 1 _Z23cuda_soap_forces_virialPiiPdiS_P7double3S2_S0_S_iS0__param_7,
	.param .u64 .ptr .align 1 _Z23cuda_soap_forces_virialPiiPdiS_P7double3S2_S0_S_iS0__param_8,
	.param .u32 _Z23cuda_soap_forces_virialPiiPdiS_P7double3S2_S0_S_iS0__param_9,
	.param .u64 .ptr .align 1 _Z23cuda_soap_forces_virialPiiPdiS_P7double3S2_S0_S_iS0__param_10
)
{
	.reg .pred 	%p<19>;
	.reg .b32 	%r<105>;
	.reg .b64 	%rd<68>;
	.reg .b64 	%fd<262>;
	// demoted variable
	.shared .align 8 .b8 _ZZ23cuda_soap_forces_virialPiiPdiS_P7double3S2_S0_S_iS0_E19shxthis_block_force[1024];
	// demoted variable
	.shared .align 8 .b8 _ZZ23cuda_soap_forces_virialPiiPdiS_P7double3S2_S0_S_iS0_E19shythis_block_force[1024];
	// demoted variable
	.shared .align 8 .b8 _ZZ23cuda_soap_forces_virialPiiPdiS_P7double3S2_S0_S_iS0_E19shzthis_block_force[1024];
	ld.param.u64 	%rd8, [_Z23cuda_soap_forces_virialPiiPdiS_P7double3S2_S0_S_iS0__param_0];
	ld.param.u32 	%r51, [_Z23cuda_soap_forces_virialPiiPdiS_P7double3S2_S0_S_iS0__param_1];
	ld.param.u64 	%rd9, [_Z23cuda_soap_forces_virialPiiPdiS_P7double3S2_S0_S_iS0__param_2];
	ld.param.u32 	%r52, [_Z23cuda_soap_forces_virialPiiPdiS_P7double3S2_S0_S_iS0__param_3];
	ld.param.u64 	%rd3, [_Z23cuda_soap_forces_virialPiiPdiS_P7double3S2_S0_S_iS0__param_4];
	ld.param.u64 	%rd10, [_Z23cuda_soap_forces_virialPiiPdiS_P7double3S2_S0_S_iS0__param_5];
	ld.param.u64 	%rd5, [_Z23cuda_soap_forces_virialPiiPdiS_P7double3S2_S0_S_iS0__param_7];
	ld.param.u64 	%rd6, [_Z23cuda_soap_forces_virialPiiPdiS_P7double3S2_S0_S_iS0__param_8];
	ld.param.u32 	%r53, [_Z23cuda_soap_forces_virialPiiPdiS_P7double3S2_S0_S_iS0__param_9];
	ld.param.u64 	%rd7, [_Z23cuda_soap_forces_virialPiiPdiS_P7double3S2_S0_S_iS0__param_10];
	cvta.to.global.u64 	%rd1, %rd10;
	cvta.to.global.u64 	%rd2, %rd9;
	cvta.to.global.u64 	%rd11, %rd8;
	mov.u32 	%r1, %ctaid.x;
	mov.u32 	%r2, %ctaid.y;
	mul.wide.u32 	%rd12, %r1, 4;
	add.s64 	%rd13, %rd11, %rd12;
	ld.global.u32 	%r54, [%rd13];
	mov.u32 	%r3, %tid.x;
	setp.ge.s32 	%p1, %r2, %r54;
	@%p1 bra 	$L__BB5_31;
	cvta.to.global.u64 	%rd14, %rd3;
	add.s64 	%rd16, %rd14, %rd12;
	ld.global.u32 	%r55, [%rd16];
	add.s32 	%r56, %r2, %r55;
	add.s32 	%r4, %r56, -1;
	setp.ge.s32 	%p2, %r3, %r52;
	mov.f64 	%fd259, 0d0000000000000000;
	mov.f64 	%fd260, %fd259;
	mov.f64 	%fd261, %fd259;
	@%p2 bra 	$L__BB5_13;
	mul.lo.s32 	%r5, %r4, %r52;
	not.b32 	%r57, %r3;
	add.s32 	%r6, %r52, %r57;
	shr.u32 	%r58, %r6, 7;
	add.s32 	%r7, %r58, 1;
	setp.lt.u32 	%p3, %r6, 896;
	mov.f64 	%fd261, 0d0000000000000000;
	mov.u32 	%r102, %r3;
	mov.f64 	%fd260, %fd261;
	mov.f64 	%fd259, %fd261;
	@%p3 bra 	$L__BB5_5;
	add.s32 	%r100, %r3, %r5;
	add.s32 	%r59, %r3, 512;
	mad.lo.s32 	%r99, %r51, %r59, %r1;
	shl.b32 	%r10, %r51, 10;
	add.s32 	%r60, %r3, 640;
	mad.lo.s32 	%r98, %r51, %r60, %r1;
	add.s32 	%r61, %r3, 768;
	mad.lo.s32 	%r97, %r51, %r61, %r1;
	add.s32 	%r62, %r3, 896;
	mad.lo.s32 	%r96, %r51, %r62, %r1;
	add.s32 	%r63, %r3, 256;
	mad.lo.s32 	%r95, %r51, %r63, %r1;
	add.s32 	%r64, %r3, 384;
	mad.lo.s32 	%r94, %r51, %r64, %r1;
	add.s32 	%r65, %r3, 128;
	mad.lo.s32 	%r93, %r51, %r65, %r1;
	mad.lo.s32 	%r92, %r3, %r51, %r1;
	and.b32  	%r66, %r7, 67108856;
	neg.s32 	%r91, %r66;
	mov.f64 	%fd261, 0d0000000000000000;
	mov.u32 	%r102, %r3;
$L__BB5_4:
	.pragma "nounroll";
	mul.wide.s32 	%rd17, %r92, 8;
	add.s64 	%rd18, %rd2, %rd17;
	ld.global.f64 	%fd41, [%rd18];
	mul.wide.s32 	%rd19, %r100, 24;
	add.s64 	%rd20, %rd1, %rd19;
	ld.global.f64 	%fd42, [%rd20];
	ld.global.f64 	%fd43, [%rd20+8];
	ld.global.f64 	%fd44, [%rd20+16];
	fma.rn.f64 	%fd45, %fd41, %fd42, %fd259;
	fma.rn.f64 	%fd46, %fd41, %fd43, %fd260;
	fma.rn.f64 	%fd47, %fd41, %fd44, %fd261;
	mul.wide.s32 	%rd21, %r93, 8;
	add.s64 	%rd22, %rd2, %rd21;
	ld.global.f64 	%fd48, [%rd22];
	ld.global.f64 	%fd49, [%rd20+3072];
	ld.global.f64 	%fd50, [%rd20+3080];
	ld.global.f64 	%fd51, [%rd20+3088];
	fma.rn.f64 	%fd52, %fd48, %fd49, %fd45;
	fma.rn.f64 	%fd53, %fd48, %fd50, %fd46;
	fma.rn.f64 	%fd54, %fd48, %fd51, %fd47;
	mul.wide.s32 	%rd23, %r95, 8;
	add.s64 	%rd24, %rd2, %rd23;
	ld.global.f64 	%fd55, [%rd24];
	ld.global.f64 	%fd56, [%rd20+6144];
	ld.global.f64 	%fd57, [%rd20+6152];
	ld.global.f64 	%fd58, [%rd20+6160];
	fma.rn.f64 	%fd59, %fd55, %fd56, %fd52;
	fma.rn.f64 	%fd60, %fd55, %fd57, %fd53;
	fma.rn.f64 	%fd61, %fd55, %fd58, %fd54;
	mul.wide.s32 	%rd25, %r94, 8;
	add.s64 	%rd26, %rd2, %rd25;
	ld.global.f64 	%fd62, [%rd26];
	ld.global.f64 	%fd63, [%rd20+9216];
	ld.global.f64 	%fd64, [%rd20+9224];
	ld.global.f64 	%fd65, [%rd20+9232];
	fma.rn.f64 	%fd66, %fd62, %fd63, %fd59;
	fma.rn.f64 	%fd67, %fd62, %fd64, %fd60;
	fma.rn.f64 	%fd68, %fd62, %fd65, %fd61;
	mul.wide.s32 	%rd27, %r99, 8;
	add.s64 	%rd28, %rd2, %rd27;
	ld.global.f64 	%fd69, [%rd28];
	ld.global.f64 	%fd70, [%rd20+12288];
	ld.global.f64 	%fd71, [%rd20+12296];
	ld.global.f64 	%fd72, [%rd20+12304];
	fma.rn.f64 	%fd73, %fd69, %fd70, %fd66;
	fma.rn.f64 	%fd74, %fd69, %fd71, %fd67;
	fma.rn.f64 	%fd75, %fd69, %fd72, %fd68;
	mul.wide.s32 	%rd29, %r98, 8;
	add.s64 	%rd30, %rd2, %rd29;
	ld.global.f64 	%fd76, [%rd30];
	ld.global.f64 	%fd77, [%rd20+15360];
	ld.global.f64 	%fd78, [%rd20+15368];
	ld.global.f64 	%fd79, [%rd20+15376];
	fma.rn.f64 	%fd80, %fd76, %fd77, %fd73;
	fma.rn.f64 	%fd81, %fd76, %fd78, %fd74;
	fma.rn.f64 	%fd82, %fd76, %fd79, %fd75;
	mul.wide.s32 	%rd31, %r97, 8;
	add.s64 	%rd32, %rd2, %rd31;
	ld.global.f64 	%fd83, [%rd32];
	ld.global.f64 	%fd84, [%rd20+18432];
	ld.global.f64 	%fd85, [%rd20+18440];
	ld.global.f64 	%fd86, [%rd20+18448];
	fma.rn.f64 	%fd87, %fd83, %fd84, %fd80;
	fma.rn.f64 	%fd88, %fd83, %fd85, %fd81;
	fma.rn.f64 	%fd89, %fd83, %fd86, %fd82;
	mul.wide.s32 	%rd33, %r96, 8;
	add.s64 	%rd34, %rd2, %rd33;
	ld.global.f64 	%fd90, [%rd34];
	ld.global.f64 	%fd91, [%rd20+21504];
	ld.global.f64 	%fd92, [%rd20+21512];
	ld.global.f64 	%fd93, [%rd20+21520];
	fma.rn.f64 	%fd259, %fd90, %fd91, %fd87;
	fma.rn.f64 	%fd260, %fd90, %fd92, %fd88;
	fma.rn.f64 	%fd261, %fd90, %fd93, %fd89;
	add.s32 	%r102, %r102, 1024;
	add.s32 	%r100, %r100, 1024;
	add.s32 	%r99, %r99, %r10;
	add.s32 	%r98, %r98, %r10;
	add.s32 	%r97, %r97, %r10;
	add.s32 	%r96, %r96, %r10;
	add.s32 	%r95, %r95, %r10;
	add.s32 	%r94, %r94, %r10;
	add.s32 	%r93, %r93, %r10;
	add.s32 	%r92, %r92, %r10;
	add.s32 	%r91, %r91, 8;
	setp.ne.s32 	%p4, %r91, 0;
	@%p4 bra 	$L__BB5_4;
$L__BB5_5:
	and.b32  	%r42, %r7, 7;
	setp.eq.s32 	%p5, %r42, 0;
	@%p5 bra 	$L__BB5_13;
	setp.lt.u32 	%p6, %r42, 4;
	@%p6 bra 	$L__BB5_8;
	mad.lo.s32 	%r67, %r102, %r51, %r1;
	mul.wide.s32 	%rd35, %r67, 8;
	add.s64 	%rd36, %rd2, %rd35;
	ld.global.f64 	%fd95, [%rd36];
	add.s32 	%r68, %r102, %r5;
	mul.wide.s32 	%rd37, %r68, 24;
	add.s64 	%rd38, %rd1, %rd37;
	ld.global.f64 	%fd96, [%rd38];
	ld.global.f64 	%fd97, [%rd38+8];
	ld.global.f64 	%fd98, [%rd38+16];
	fma.rn.f64 	%fd99, %fd95, %fd96, %fd259;
	fma.rn.f64 	%fd100, %fd95, %fd97, %fd260;
	fma.rn.f64 	%fd101, %fd95, %fd98, %fd261;
	shl.b32 	%r69, %r51, 7;
	add.s32 	%r70, %r67, %r69;
	mul.wide.s32 	%rd39, %r70, 8;
	add.s64 	%rd40, %rd2, %rd39;
	ld.global.f64 	%fd102, [%rd40];
	ld.global.f64 	%fd103, [%rd38+3072];
	ld.global.f64 	%fd104, [%rd38+3080];
	ld.global.f64 	%fd105, [%rd38+3088];
	fma.rn.f64 	%fd106, %fd102, %fd103, %fd99;
	fma.rn.f64 	%fd107, %fd102, %fd104, %fd100;
	fma.rn.f64 	%fd108, %fd102, %fd105, %fd101;
	shl.b32 	%r71, %r51, 8;
	add.s32 	%r72, %r67, %r71;
	mul.wide.s32 	%rd41, %r72, 8;
	add.s64 	%rd42, %rd2, %rd41;
	ld.global.f64 	%fd109, [%rd42];
	ld.global.f64 	%fd110, [%rd38+6144];
	ld.global.f64 	%fd111, [%rd38+6152];
	ld.global.f64 	%fd112, [%rd38+6160];
	fma.rn.f64 	%fd113, %fd109, %fd110, %fd106;
	fma.rn.f64 	%fd114, %fd109, %fd111, %fd107;
	fma.rn.f64 	%fd115, %fd109, %fd112, %fd108;
	add.s32 	%r73, %r72, %r69;
	mul.wide.s32 	%rd43, %r73, 8;
	add.s64 	%rd44, %rd2, %rd43;
	ld.global.f64 	%fd116, [%rd44];
	ld.global.f64 	%fd117, [%rd38+9216];
	ld.global.f64 	%fd118, [%rd38+9224];
	ld.global.f64 	%fd119, [%rd38+9232];
	fma.rn.f64 	%fd259, %fd116, %fd117, %fd113;
	fma.rn.f64 	%fd260, %fd116, %fd118, %fd114;
	fma.rn.f64 	%fd261, %fd116, %fd119, %fd115;
	add.s32 	%r102, %r102, 512;
$L__BB5_8:
	and.b32  	%r74, %r7, 3;
	setp.eq.s32 	%p7, %r74, 0;
	@%p7 bra 	$L__BB5_13;
	setp.eq.s32 	%p8, %r74, 1;
	@%p8 bra 	$L__BB5_11;
	mad.lo.s32 	%r75, %r102, %r51, %r1;
	mul.wide.s32 	%rd45, %r75, 8;
	add.s64 	%rd46, %rd2, %rd45;
	ld.global.f64 	%fd121, [%rd46];
	add.s32 	%r76, %r102, %r5;
	mul.wide.s32 	%rd47, %r76, 24;
	add.s64 	%rd48, %rd1, %rd47;
	ld.global.f64 	%fd122, [%rd48];
	ld.global.f64 	%fd123, [%rd48+8];
	ld.global.f64 	%fd124, [%rd48+16];
	fma.rn.f64 	%fd125, %fd121, %fd122, %fd259;
	fma.rn.f64 	%fd126, %fd121, %fd123, %fd260;
	fma.rn.f64 	%fd127, %fd121, %fd124, %fd261;
	shl.b32 	%r77, %r51, 7;
	add.s32 	%r78, %r75, %r77;
	mul.wide.s32 	%rd49, %r78, 8;
	add.s64 	%rd50, %rd2, %rd49;
	ld.global.f64 	%fd128, [%rd50];
	ld.global.f64 	%fd129, [%rd48+3072];
	ld.global.f64 	%fd130, [%rd48+3080];
	ld.global.f64 	%fd131, [%rd48+3088];
	fma.rn.f64 	%fd259, %fd128, %fd129, %fd125;
	fma.rn.f64 	%fd260, %fd128, %fd130, %fd126;
	fma.rn.f64 	%fd261, %fd128, %fd131, %fd127;
	add.s32 	%r102, %r102, 256;
$L__BB5_11:
	and.b32  	%r79, %r6, 128;
	setp.ne.s32 	%p9, %r79, 0;
	@%p9 bra 	$L__BB5_13;
	mad.lo.s32 	%r80, %r102, %r51, %r1;
	mul.wide.s32 	%rd51, %r80, 8;
	add.s64 	%rd52, %rd2, %rd51;
	ld.global.f64 	%fd132, [%rd52];
	add.s32 	%r81, %r102, %r5;
	mul.wide.s32 	%rd53, %r81, 24;
	add.s64 	%rd54, %rd1, %rd53;
	ld.global.f64 	%fd133, [%rd54];
	ld.global.f64 	%fd134, [%rd54+8];
	ld.global.f64 	%fd135, [%rd54+16];
	fma.rn.f64 	%fd259, %fd132, %fd133, %fd259;
	fma.rn.f64 	%fd260, %fd132, %fd134, %fd260;
	fma.rn.f64 	%fd261, %fd132, %fd135, %fd261;
$L__BB5_13:
	shl.b32 	%r82, %r3, 3;
	mov.u32 	%r83, _ZZ23cuda_soap_forces_virialPiiPdiS_P7double3S2_S0_S_iS0_E19shxthis_block_force;
	add.s32 	%r47, %r83, %r82;
	mov.u32 	%r84, _ZZ23cuda_soap_forces_virialPiiPdiS_P7double3S2_S0_S_iS0_E19shythis_block_force;
	add.s32 	%r48, %r84, %r82;
	mov.u32 	%r85, _ZZ23cuda_soap_forces_virialPiiPdiS_P7double3S2_S0_S_iS0_E19shzthis_block_force;
	add.s32 	%r49, %r85, %r82;
	st.shared.f64 	[%r47], %fd259;
	st.shared.f64 	[%r48], %fd260;
	st.shared.f64 	[%r49], %fd261;
	bar.sync 	0;
	setp.gt.u32 	%p10, %r3, 63;
	@%p10 bra 	$L__BB5_15;
	ld.shared.f64 	%fd136, [%r47+512];
	ld.shared.f64 	%fd137, [%r47];
	add.f64 	%fd138, %fd136, %fd137;
	st.shared.f64 	[%r47], %fd138;
	ld.shared.f64 	%fd139, [%r48+512];
	ld.shared.f64 	%fd140, [%r48];
	add.f64 	%fd141, %fd139, %fd140;
	st.shared.f64 	[%r48], %fd141;
	ld.shared.f64 	%fd142, [%r49+512];
	ld.shared.f64 	%fd143, [%r49];
	add.f64 	%fd144, %fd142, %fd143;
	st.shared.f64 	[%r49], %fd144;
$L__BB5_15:
	bar.sync 	0;
	setp.gt.u32 	%p11, %r3, 31;
	@%p11 bra 	$L__BB5_17;
	ld.shared.f64 	%fd145, [%r47+256];
	ld.shared.f64 	%fd146, [%r47];
	add.f64 	%fd147, %fd145, %fd146;
	st.shared.f64 	[%r47], %fd147;
	ld.shared.f64 	%fd148, [%r48+256];
	ld.shared.f64 	%fd149, [%r48];
	add.f64 	%fd150, %fd148, %fd149;
	st.shared.f64 	[%r48], %fd150;
	ld.shared.f64 	%fd151, [%r49+256];
	ld.shared.f64 	%fd152, [%r49];
	add.f64 	%fd153, %fd151, %fd152;
	st.shared.f64 	[%r49], %fd153;
$L__BB5_17:
	bar.sync 	0;
	setp.gt.u32 	%p12, %r3, 15;
	@%p12 bra 	$L__BB5_19;
	ld.shared.f64 	%fd154, [%r47+128];
	ld.shared.f64 	%fd155, [%r47];
	add.f64 	%fd156, %fd154, %fd155;
	st.shared.f64 	[%r47], %fd156;
	ld.shared.f64 	%fd157, [%r48+128];
	ld.shared.f64 	%fd158, [%r48];
	add.f64 	%fd159, %fd157, %fd158;
	st.shared.f64 	[%r48], %fd159;
	ld.shared.f64 	%fd160, [%r49+128];
	ld.shared.f64 	%fd161, [%r49];
	add.f64 	%fd162, %fd160, %fd161;
	st.shared.f64 	[%r49], %fd162;
$L__BB5_19:
	bar.sync 	0;
	setp.gt.u32 	%p13, %r3, 7;
	@%p13 bra 	$L__BB5_21;
	ld.shared.f64 	%fd163, [%r47+64];
	ld.shared.f64 	%fd164, [%r47];
	add.f64 	%fd165, %fd163, %fd164;
	st.shared.f64 	[%r47], %fd165;
	ld.shared.f64 	%fd166, [%r48+64];
	ld.shared.f64 	%fd167, [%r48];
	add.f64 	%fd168, %fd166, %fd167;
	st.shared.f64 	[%r48], %fd168;
	ld.shared.f64 	%fd169, [%r49+64];
	ld.shared.f64 	%fd170, [%r49];
	add.f64 	%fd171, %fd169, %fd170;
	st.shared.f64 	[%r49], %fd171;
$L__BB5_21:
	bar.sync 	0;
	setp.gt.u32 	%p14, %r3, 3;
	@%p14 bra 	$L__BB5_23;
	ld.shared.f64 	%fd172, [%r47+32];
	ld.shared.f64 	%fd173, [%r47];
	add.f64 	%fd174, %fd172, %fd173;
	st.shared.f64 	[%r47], %fd174;
	ld.shared.f64 	%fd175, [%r48+32];
	ld.shared.f64 	%fd176, [%r48];
	add.f64 	%fd177, %fd175, %fd176;
	st.shared.f64 	[%r48], %fd177;
	ld.shared.f64 	%fd178, [%r49+32];
	ld.shared.f64 	%fd179, [%r49];
	add.f64 	%fd180, %fd178, %fd179;
	st.shared.f64 	[%r49], %fd180;
$L__BB5_23:
	bar.sync 	0;
	setp.gt.u32 	%p15, %r3, 1;
	@%p15 bra 	$L__BB5_25;
	ld.shared.f64 	%fd181, [%r47+16];
	ld.shared.f64 	%fd182, [%r47];
	add.f64 	%fd183, %fd181, %fd182;
	st.shared.f64 	[%r47], %fd183;
	ld.shared.f64 	%fd184, [%r48+16];
	ld.shared.f64 	%fd185, [%r48];
	add.f64 	%fd186, %fd184, %fd185;
	st.shared.f64 	[%r48], %fd186;
	ld.shared.f64 	%fd187, [%r49+16];
	ld.shared.f64 	%fd188, [%r49];
	add.f64 	%fd189, %fd187, %fd188;
	st.shared.f64 	[%r49], %fd189;
$L__BB5_25:
	bar.sync 	0;
	setp.ne.s32 	%p16, %r3, 0;
	@%p16 bra 	$L__BB5_27;
	ld.shared.f64 	%fd190, [_ZZ23cuda_soap_forces_virialPiiPdiS_P7double3S2_S0_S_iS0_E19shxthis_block_force+8];
	ld.shared.f64 	%fd191, [%r47];
	add.f64 	%fd192, %fd190, %fd191;
	st.shared.f64 	[%r47], %fd192;
	ld.shared.f64 	%fd193, [_ZZ23cuda_soap_forces_virialPiiPdiS_P7double3S2_S0_S_iS0_E19shythis_block_force+8];
	ld.shared.f64 	%fd194, [%r48];
	add.f64 	%fd195, %fd193, %fd194;
	st.shared.f64 	[%r48], %fd195;
	ld.shared.f64 	%fd196, [_ZZ23cuda_soap_forces_virialPiiPdiS_P7double3S2_S0_S_iS0_E19shzthis_block_force+8];
	ld.shared.f64 	%fd197, [%r49];
	add.f64 	%fd198, %fd196, %fd197;
	st.shared.f64 	[%r49], %fd198;
$L__BB5_27:
	setp.ne.s32 	%p17, %r3, 0;
	bar.sync 	0;
	@%p17 bra 	$L__BB5_31;
	cvta.to.global.u64 	%rd55, %rd6;
	mul.wide.s32 	%rd56, %r4, 4;
	add.s64 	%rd57, %rd55, %rd56;
	ld.global.u32 	%r86, [%rd57];
	add.s32 	%r87, %r86, -1;
	rem.s32 	%r50, %r87, %r53;
	setp.gt.s32 	%p18, %r53, -1;
	@%p18 bra 	$L__BB5_30;
	mov.u64 	%rd58, $str$1;
	cvta.global.u64 	%rd59, %rd58;
	{ // callseq 2, 0
	.param .b64 param0;
	st.param.b64 	[param0], %rd59;
	.param .b64 param1;
	st.param.b64 	[param1], 0;
	.param .b32 retval0;
	call.uni (retval0), 
	vprintf, 
	(
	param0, 
	param1
	);
	ld.param.b32 	%r88, [retval0];
	} // callseq 2
$L__BB5_30:
	ld.param.u64 	%rd67, [_Z23cuda_soap_forces_virialPiiPdiS_P7double3S2_S0_S_iS0__param_6];
	cvta.to.global.u64 	%rd60, %rd5;
	mul.lo.s32 	%r90, %r50, 3;
	cvta.to.global.u64 	%rd61, %rd7;
	mul.wide.s32 	%rd62, %r90, 8;
	add.s64 	%rd63, %rd61, %rd62;
	ld.shared.f64 	%fd199, [_ZZ23cuda_soap_forces_virialPiiPdiS_P7double3S2_S0_S_iS0_E19shxthis_block_force];
	atom.global.add.f64 	%fd200, [%rd63], %fd199;
	ld.shared.f64 	%fd201, [_ZZ23cuda_soap_forces_virialPiiPdiS_P7double3S2_S0_S_iS0_E19shythis_block_force];
	atom.global.add.f64 	%fd202, [%rd63+8], %fd201;
	ld.shared.f64 	%fd203, [_ZZ23cuda_soap_forces_virialPiiPdiS_P7double3S2_S0_S_iS0_E19shzthis_block_force];
	atom.global.add.f64 	%fd204, [%rd63+16], %fd203;
	ld.shared.f64 	%fd205, [_ZZ23cuda_soap_forces_virialPiiPdiS_P7double3S2_S0_S_iS0_E19shxthis_block_force];
	ld.shared.f64 	%fd206, [_ZZ23cuda_soap_forces_virialPiiPdiS_P7double3S2_S0_S_iS0_E19shythis_block_force];
	ld.shared.f64 	%fd207, [_ZZ23cuda_soap_forces_virialPiiPdiS_P7double3S2_S0_S_iS0_E19shzthis_block_force];
	cvta.to.global.u64 	%rd64, %rd67;
	mul.wide.s32 	%rd65, %r4, 24;
	add.s64 	%rd66, %rd64, %rd65;
	ld.global.f64 	%fd208, [%rd66];
	ld.global.f64 	%fd209, [%rd66+8];
	ld.global.f64 	%fd210, [%rd66+16];
	mul.f64 	%fd211, %fd205, %fd208;
	fma.rn.f64 	%fd212, %fd205, %fd208, %fd211;
	mul.f64 	%fd213, %fd212, 0d3FE0000000000000;
	atom.global.add.f64 	%fd214, [%rd60], %fd213;
	mul.f64 	%fd215, %fd206, %fd208;
	fma.rn.f64 	%fd216, %fd205, %fd209, %fd215;
	mul.f64 	%fd217, %fd216, 0d3FE0000000000000;
	atom.global.add.f64 	%fd218, [%rd60+8], %fd217;
	mul.f64 	%fd219, %fd207, %fd208;
	fma.rn.f64 	%fd220, %fd205, %fd210, %fd219;
	mul.f64 	%fd221, %fd220, 0d3FE0000000000000;
	atom.global.add.f64 	%fd222, [%rd60+16], %fd221;
	atom.global.add.f64 	%fd223, [%rd60+24], %fd217;
	mul.f64 	%fd224, %fd206, %fd209;
	fma.rn.f64 	%fd225, %fd206, %fd209, %fd224;
	mul.f64 	%fd226, %fd225, 0d3FE0000000000000;
	atom.global.add.f64 	%fd227, [%rd60+32], %fd226;
	mul.f64 	%fd228, %fd207, %fd209;
	fma.rn.f64 	%fd229, %fd206, %fd210, %fd228;
	mul.f64 	%fd230, %fd229, 0d3FE0000000000000;
	atom.global.add.f64 	%fd231, [%rd60+40], %fd230;
	atom.global.add.f64 	%fd232, [%rd60+48], %fd221;
	atom.global.add.f64 	%fd233, [%rd60+56], %fd230;
	mul.f64 	%fd234, %fd207, %fd210;
	fma.rn.f64 	%fd235, %fd207, %fd210, %fd234;
	mul.f64 	%fd236, %fd235, 0d3FE0000000000000;
	atom.global.add.f64 	%fd237, [%rd60+64], %fd236;
$L__BB5_31:
	ret;

}
	// .globl	_Z15cuda_get_soap_pPdS_P7double2Piiiii
.visible .entry _Z15cuda_get_soap_pPdS_P7double2Piiiii(
	.param .u64 .ptr .align 1 _Z15cuda_get_soap_pPdS_P7double2Piiiii_param_0,
	.param .u64 .ptr .align 1 _Z15cuda_get_soap_pPdS_P7double2Piiiii_param_1,
	.param .u64 .ptr .align 1 _Z15cuda_get_soap_pPdS_P7double2Piiiii_param_2,
	.param .u64 .ptr .align 1 _Z15cuda_get_soap_pPdS_P7double2Piiiii_param_3,
	.param .u32 _Z15cuda_get_soap_pPdS_P7double2Piiiii_param_4,
	.param .u32 _Z15cuda_get_soap_pPdS_P7double2Piiiii_param_5,
	.param .u32 _Z15cuda_get_soap_pPdS_P7double2Piiiii_param_6,
	.param .u32 _Z15cuda_get_soap_pPdS_P7double2Piiiii_param_7
)
{
	.reg .pred 	%p<16>;
	.reg .b16 	%rs<11>;
	.reg .b32 	%r<105>;
	.reg .b64 	%rd<29>;
	.reg .b64 	%fd<85>;

	ld.param.u64 	%rd6, [_Z15cuda_get_soap_pPdS_P7double2Piiiii_param_0];
	ld.param.u64 	%rd8, [_Z15cuda_get_soap_pPdS_P7double2Piiiii_param_1];
	ld.param.u64 	%rd9, [_Z15cuda_get_soap_pPdS_P7double2Piiiii_param_2];
	ld.param.u64 	%rd7, [_Z15cuda_get_soap_pPdS_P7double2Piiiii_param_3];
	ld.param.u32 	%r48, [_Z15cuda_get_soap_pPdS_P7double2Piiiii_param_4];
	ld.param.u32 	%r45, [_Z15cuda_get_soap_pPdS_P7double2Piiiii_param_5];
	ld.param.u32 	%r46, [_Z15cuda_get_soap_pPdS_P7double2Piiiii_param_6];
	ld.param.u32 	%r47, [_Z15cuda_get_soap_pPdS_P7double2Piiiii_param_7];
	cvta.to.global.u64 	%rd1, %rd8;
	cvta.to.global.u64 	%rd2, %rd9;
	mov.u32 	%r49, %tid.x;
	mov.u32 	%r50, %ctaid.x;
	mov.u32 	%r51, %ntid.x;
	mad.lo.s32 	%r1, %r50, %r51, %r49;
	add.s32 	%r2, %r47, 1;
	setp.ge.s32 	%p1, %r1, %r48;
	setp.lt.s32 	%p2, %r46, 1;
	or.pred  	%p3, %p1, %p2;
	@%p3 bra 	$L__BB6_20;
	setp.lt.s32 	%p4, %r47, 0;
	mul.lo.s32 	%r3, %r45, %r1;
	@%p4 bra 	$L__BB6_20;
	mul.lo.s32 	%r53, %r2, %r47;
	shr.u32 	%r54, %r53, 31;
	add.s32 	%r55, %r53, %r54;
	shr.s32 	%r56, %r55, 1;
	add.s32 	%r4, %r2, %r56;
	cvta.to.global.u64 	%rd3, %rd7;
	cvta.to.global.u64 	%rd4, %rd6;
	mov.b32 	%r82, 0;
	mov.u32 	%r104, %r82;
	mov.u32 	%r103, %r82;
$L__BB6_3:
	mov.u32 	%r85, %r82;
$L__BB6_4:
	mad.lo.s32 	%r58, %r82, %r46, %r85;
	mad.lo.s32 	%r11, %r58, %r47, %r58;
	mov.b32 	%r88, 0;
	mov.b16 	%rs9, 0;
	mov.u16 	%rs10, %rs9;
$L__BB6_5:
	mov.u32 	%r12, %r88;
	add.s32 	%r88, %r12, 1;
	add.s16 	%rs10, %rs10, 1;
	add.s32 	%r59, %r12, %r11;
	mul.wide.u32 	%rd10, %r59, 4;
	add.s64 	%rd11, %rd3, %rd10;
	ld.global.u32 	%r60, [%rd11];
	setp.eq.s32 	%p5, %r60, 0;
	@%p5 bra 	$L__BB6_17;
	mul.lo.s32 	%r63, %r88, %r12;
	shr.u32 	%r64, %r63, 1;
	mov.u32 	%r65, %ctaid.x;
	mov.u32 	%r66, %ntid.x;
	mov.u32 	%r67, %tid.x;
	mad.lo.s32 	%r68, %r65, %r66, %r67;
	mad.lo.s32 	%r69, %r46, %r68, %r82;
	mad.lo.s32 	%r70, %r69, %r4, %r64;
	add.s32 	%r16, %r70, 1;
	add.s32 	%r71, %r103, %r3;
	mul.wide.s32 	%rd12, %r71, 8;
	add.s64 	%rd5, %rd4, %rd12;
	ld.global.f64 	%fd82, [%rd5];
	setp.lt.u32 	%p6, %r12, 7;
	mov.b32 	%r98, 0;
	@%p6 bra 	$L__BB6_9;
	and.b32  	%r72, %r88, -8;
	neg.s32 	%r92, %r72;
	mov.u32 	%r91, %r16;
$L__BB6_8:
	.pragma "nounroll";
	and.b32  	%r98, %r88, -8;
	mul.wide.s32 	%rd13, %r104, 8;
	add.s64 	%rd14, %rd1, %rd13;
	mul.wide.s32 	%rd15, %r91, 16;
	add.s64 	%rd16, %rd2, %rd15;
	ld.global.v2.f64 	{%fd9, %fd10}, [%rd16];
	ld.global.f64 	%fd11, [%rd14];
	mul.f64 	%fd12, %fd9, %fd11;
	fma.rn.f64 	%fd13, %fd10, %fd12, %fd82;
	st.global.f64 	[%rd5], %fd13;
	ld.global.v2.f64 	{%fd14, %fd15}, [%rd16+16];
	ld.global.f64 	%fd16, [%rd14+8];
	mul.f64 	%fd17, %fd14, %fd16;
	fma.rn.f64 	%fd18, %fd15, %fd17, %fd13;
	st.global.f64 	[%rd5], %fd18;
	ld.global.v2.f64 	{%fd19, %fd20}, [%rd16+32];
	ld.global.f64 	%fd21, [%rd14+16];
	mul.f64 	%fd22, %fd19, %fd21;
	fma.rn.f64 	%fd23, %fd20, %fd22, %fd18;
	st.global.f64 	[%rd5], %fd23;
	ld.global.v2.f64 	{%fd24, %fd25}, [%rd16+48];
	ld.global.f64 	%fd26, [%rd14+24];
	mul.f64 	%fd27, %fd24, %fd26;
	fma.rn.f64 	%fd28, %fd25, %fd27, %fd23;
	st.global.f64 	[%rd5], %fd28;
	ld.global.v2.f64 	{%fd29, %fd30}, [%rd16+64];
	ld.global.f64 	%fd31, [%rd14+32];
	mul.f64 	%fd32, %fd29, %fd31;
	fma.rn.f64 	%fd33, %fd30, %fd32, %fd28;
	st.global.f64 	[%rd5], %fd33;
	ld.global.v2.f64 	{%fd34, %fd35}, [%rd16+80];
	ld.global.f64 	%fd36, [%rd14+40];
	mul.f64 	%fd37, %fd34, %fd36;
	fma.rn.f64 	%fd38, %fd35, %fd37, %fd33;
	st.global.f64 	[%rd5], %fd38;
	ld.global.v2.f64 	{%fd39, %fd40}, [%rd16+96];
	ld.global.f64 	%fd41, [%rd14+48];
	mul.f64 	%fd42, %fd39, %fd41;
	fma.rn.f64 	%fd43, %fd40, %fd42, %fd38;
	st.global.f64 	[%rd5], %fd43;
	add.s32 	%r104, %r104, 8;
	ld.global.v2.f64 	{%fd44, %fd45}, [%rd16+112];
	ld.global.f64 	%fd46, [%rd14+56];
	mul.f64 	%fd47, %fd44, %fd46;
	fma.rn.f64 	%fd82, %fd45, %fd47, %fd43;
	st.global.f64 	[%rd5], %fd82;
	add.s32 	%r92, %r92, 8;
	add.s32 	%r91, %r91, 8;
	setp.ne.s32 	%p7, %r92, 0;
	@%p7 bra 	$L__BB6_8;
$L__BB6_9:
	add.s32 	%r103, %r103, 1;
	and.b32  	%r73, %r88, 7;
	setp.eq.s32 	%p8, %r73, 0;
	@%p8 bra 	$L__BB6_17;
	cvt.u32.u16 	%r75, %rs10;
	and.b32  	%r29, %r75, 7;
	add.s32 	%r76, %r29, -1;
	setp.lt.u32 	%p9, %r76, 3;
	@%p9 bra 	$L__BB6_12;
	add.s32 	%r77, %r16, %r98;
	mul.wide.s32 	%rd17, %r77, 16;
	add.s64 	%rd18, %rd2, %rd17;
	ld.global.v2.f64 	{%fd48, %fd49}, [%rd18];
	mul.wide.s32 	%rd19, %r104, 8;
	add.s64 	%rd20, %rd1, %rd19;
	ld.global.f64 	%fd50, [%rd20];
	mul.f64 	%fd51, %fd48, %fd50;
	fma.rn.f64 	%fd52, %fd49, %fd51, %fd82;
	st.global.f64 	[%rd5], %fd52;
	ld.global.v2.f64 	{%fd53, %fd54}, [%rd18+16];
	ld.global.f64 	%fd55, [%rd20+8];
	mul.f64 	%fd56, %fd53, %fd55;
	fma.rn.f64 	%fd57, %fd54, %fd56, %fd52;
	st.global.f64 	[%rd5], %fd57;
	ld.global.v2.f64 	{%fd58, %fd59}, [%rd18+32];
	ld.global.f64 	%fd60, [%rd20+16];
	mul.f64 	%fd61, %fd58, %fd60;
	fma.rn.f64 	%fd62, %fd59, %fd61, %fd57;
	st.global.f64 	[%rd5], %fd62;
	ld.global.v2.f64 	{%fd63, %fd64}, [%rd18+48];
	ld.global.f64 	%fd65, [%rd20+24];
	mul.f64 	%fd66, %fd63, %fd65;
	fma.rn.f64 	%fd82, %fd64, %fd66, %fd62;
	st.global.f64 	[%rd5], %fd82;
	add.s32 	%r104, %r104, 4;
	add.s32 	%r98, %r98, 4;
$L__BB6_12:
	and.b32  	%r78, %r29, 3;
	setp.eq.s32 	%p10, %r78, 0;
	@%p10 bra 	$L__BB6_17;
	and.b16  	%rs7, %rs9, 3;
	setp.eq.s16 	%p11, %rs7, 0;
	@%p11 bra 	$L__BB6_15;
	add.s32 	%r80, %r16, %r98;
	mul.wide.s32 	%rd21, %r80, 16;
	add.s64 	%rd22, %rd2, %rd21;
	ld.global.v2.f64 	{%fd67, %fd68}, [%rd22];
	mul.wide.s32 	%rd23, %r104, 8;
	add.s64 	%rd24, %rd1, %rd23;
	ld.global.f64 	%fd69, [%rd24];
	mul.f64 	%fd70, %fd67, %fd69;
	fma.rn.f64 	%fd71, %fd68, %fd70, %fd82;
	st.global.f64 	[%rd5], %fd71;
	ld.global.v2.f64 	{%fd72, %fd73}, [%rd22+16];
	ld.global.f64 	%fd74, [%rd24+8];
	mul.f64 	%fd75, %fd72, %fd74;
	fma.rn.f64 	%fd82, %fd73, %fd75, %fd71;
	st.global.f64 	[%rd5], %fd82;
	add.s32 	%r104, %r104, 2;
	add.s32 	%r98, %r98, 2;
$L__BB6_15:
	and.b16  	%rs8, %rs9, 1;
	setp.eq.b16 	%p12, %rs8, 1;
	@%p12 bra 	$L__BB6_17;
	add.s32 	%r40, %r104, 1;
	add.s32 	%r81, %r16, %r98;
	mul.wide.s32 	%rd25, %r81, 16;
	add.s64 	%rd26, %rd2, %rd25;
	ld.global.v2.f64 	{%fd76, %fd77}, [%rd26];
	mul.wide.s32 	%rd27, %r104, 8;
	add.s64 	%rd28, %rd1, %rd27;
	ld.global.f64 	%fd78, [%rd28];
	mul.f64 	%fd79, %fd76, %fd78;
	fma.rn.f64 	%fd80, %fd77, %fd79, %fd82;
	st.global.f64 	[%rd5], %fd80;
	mov.u32 	%r104, %r40;
$L__BB6_17:
	setp.ne.s32 	%p13, %r12, %r47;
	add.s16 	%rs9, %rs9, 1;
	@%p13 bra 	$L__BB6_5;
	add.s32 	%r85, %r85, 1;
	setp.ne.s32 	%p14, %r85, %r46;
	@%p14 bra 	$L__BB6_4;
	add.s32 	%r82, %r82, 1;
	setp.ne.s32 	%p15, %r82, %r46;
	@%p15 bra 	$L__BB6_3;
$L__BB6_20:
	ret;

}
	// .globl	_Z19cuda_get_sqrt_dot_pPdS_ii
.visible .entry _Z19cuda_get_sqrt_dot_pPdS_ii(
	.param .u64 .ptr .align 1 _Z19cuda_get_sqrt_dot_pPdS_ii_param_0,
	.param .u64 .ptr .align 1 _Z19cuda_get_sqrt_dot_pPdS_ii_param_1,
	.param .u32 _Z19cuda_get_sqrt_dot_pPdS_ii_param_2,
	.param .u32 _Z19cuda_get_sqrt_dot_pPdS_ii_param_3
)
{
	.reg .pred 	%p<19>;
	.reg .b32 	%r<48>;
	.reg .b64 	%rd<16>;
	.reg .b64 	%fd<106>;
	// demoted variable
	.shared .align 8 .b8 _ZZ19cuda_get_sqrt_dot_pPdS_iiE15sh_sqrt_dot_p_d[1024];
	ld.param.u64 	%rd4, [_Z19cuda_get_sqrt_dot_pPdS_ii_param_0];
	ld.param.u64 	%rd3, [_Z19cuda_get_sqrt_dot_pPdS_ii_param_1];
	ld.param.u32 	%r27, [_Z19cuda_get_sqrt_dot_pPdS_ii_param_3];
	cvta.to.global.u64 	%rd1, %rd4;
	mov.u32 	%r1, %ctaid.x;
	mov.u32 	%r2, %tid.x;
	setp.lt.s32 	%p1, %r27, 1;
	mov.f64 	%fd105, 0d0000000000000000;
	@%p1 bra 	$L__BB7_13;
	mad.lo.s32 	%r3, %r27, %r1, %r2;
	add.s32 	%r29, %r27, -1;
	shr.u32 	%r30, %r29, 7;
	add.s32 	%r4, %r30, 1;
	and.b32  	%r5, %r4, 15;
	setp.lt.u32 	%p2, %r27, 1921;
	mov.f64 	%fd105, 0d0000000000000000;
	mov.b32 	%r43, 0;
	@%p2 bra 	$L__BB7_4;
	and.b32  	%r32, %r4, 67108848;
	neg.s32 	%r41, %r32;
	add.s64 	%rd2, %rd1, 1048576;
	mov.f64 	%fd105, 0d0000000000000000;
	mov.b32 	%r43, 0;
	mov.u32 	%r40, %r3;
$L__BB7_3:
	.pragma "nounroll";
	mul.wide.s32 	%rd5, %r40, 8;
	add.s64 	%rd6, %rd2, %rd5;
	ld.global.f64 	%fd18, [%rd6+-1048576];
	fma.rn.f64 	%fd19, %fd18, %fd18, %fd105;
	ld.global.f64 	%fd20, [%rd6+-917504];
	fma.rn.f64 	%fd21, %fd20, %fd20, %fd19;
	ld.global.f64 	%fd22, [%rd6+-786432];
	fma.rn.f64 	%fd23, %fd22, %fd22, %fd21;
	ld.global.f64 	%fd24, [%rd6+-655360];
	fma.rn.f64 	%fd25, %fd24, %fd24, %fd23;
	ld.global.f64 	%fd26, [%rd6+-524288];
	fma.rn.f64 	%fd27, %fd26, %fd26, %fd25;
	ld.global.f64 	%fd28, [%rd6+-393216];
	fma.rn.f64 	%fd29, %fd28, %fd28, %fd27;
	ld.global.f64 	%fd30, [%rd6+-262144];
	fma.rn.f64 	%fd31, %fd30, %fd30, %fd29;
	ld.global.f64 	%fd32, [%rd6+-131072];
	fma.rn.f64 	%fd33, %fd32, %fd32, %fd31;
	ld.global.f64 	%fd34, [%rd6];
	fma.rn.f64 	%fd35, %fd34, %fd34, %fd33;
	ld.global.f64 	%fd36, [%rd6+131072];
	fma.rn.f64 	%fd37, %fd36, %fd36, %fd35;
	ld.global.f64 	%fd38, [%rd6+262144];
	fma.rn.f64 	%fd39, %fd38, %fd38, %fd37;
	ld.global.f64 	%fd40, [%rd6+393216];
	fma.rn.f64 	%fd41, %fd40, %fd40, %fd39;
	ld.global.f64 	%fd42, [%rd6+524288];
	fma.rn.f64 	%fd43, %fd42, %fd42, %fd41;
	ld.global.f64 	%fd44, [%rd6+655360];
	fma.rn.f64 	%fd45, %fd44, %fd44, %fd43;
	ld.global.f64 	%fd46, [%rd6+786432];
	fma.rn.f64 	%fd47, %fd46, %fd46, %fd45;
	ld.global.f64 	%fd48, [%rd6+917504];
	fma.rn.f64 	%fd105, %fd48, %fd48, %fd47;
	add.s32 	%r43, %r43, 2048;
	add.s32 	%r41, %r41, 16;
	add.s32 	%r40, %r40, 262144;
	setp.ne.s32 	%p3, %r41, 0;
	@%p3 bra 	$L__BB7_3;
$L__BB7_4:
	setp.eq.s32 	%p4, %r5, 0;
	@%p4 bra 	$L__BB7_13;
	and.b32  	%r14, %r4, 7;
	setp.lt.u32 	%p5, %r5, 8;
	@%p5 bra 	$L__BB7_7;
	shl.b32 	%r33, %r43, 7;
	add.s32 	%r34, %r3, %r33;
	mul.wide.s32 	%rd7, %r34, 8;
	add.s64 	%rd8, %rd1, %rd7;
	ld.global.f64 	%fd50, [%rd8];
	fma.rn.f64 	%fd51, %fd50, %fd50, %fd105;
	ld.global.f64 	%fd52, [%rd8+131072];
	fma.rn.f64 	%fd53, %fd52, %fd52, %fd51;
	ld.global.f64 	%fd54, [%rd8+262144];
	fma.rn.f64 	%fd55, %fd54, %fd54, %fd53;
	ld.global.f64 	%fd56, [%rd8+393216];
	fma.rn.f64 	%fd57, %fd56, %fd56, %fd55;
	ld.global.f64 	%fd58, [%rd8+524288];
	fma.rn.f64 	%fd59, %fd58, %fd58, %fd57;
	ld.global.f64 	%fd60, [%rd8+655360];
	fma.rn.f64 	%fd61, %fd60, %fd60, %fd59;
	ld.global.f64 	%fd62, [%rd8+786432];
	fma.rn.f64 	%fd63, %fd62, %fd62, %fd61;
	ld.global.f64 	%fd64, [%rd8+917504];
	fma.rn.f64 	%fd105, %fd64, %fd64, %fd63;
	add.s32 	%r43, %r43, 1024;
$L__BB7_7:
	setp.eq.s32 	%p6, %r14, 0;
	@%p6 bra 	$L__BB7_13;
	and.b32  	%r17, %r4, 3;
	setp.lt.u32 	%p7, %r14, 4;
	@%p7 bra 	$L__BB7_10;
	shl.b32 	%r35, %r43, 7;
	add.s32 	%r36, %r3, %r35;
	mul.wide.s32 	%rd9, %r36, 8;
	add.s64 	%rd10, %rd1, %rd9;
	ld.global.f64 	%fd66, [%rd10];
	fma.rn.f64 	%fd67, %fd66, %fd66, %fd105;
	ld.global.f64 	%fd68, [%rd10+131072];
	fma.rn.f64 	%fd69, %fd68, %fd68, %fd67;
	ld.global.f64 	%fd70, [%rd10+262144];
	fma.rn.f64 	%fd71, %fd70, %fd70, %fd69;
	ld.global.f64 	%fd72, [%rd10+393216];
	fma.rn.f64 	%fd105, %fd72, %fd72, %fd71;
	add.s32 	%r43, %r43, 512;
$L__BB7_10:
	setp.eq.s32 	%p8, %r17, 0;
	@%p8 bra 	$L__BB7_13;
	shl.b32 	%r37, %r43, 7;
	add.s32 	%r47, %r3, %r37;
	neg.s32 	%r46, %r17;
$L__BB7_12:
	.pragma "nounroll";
	mul.wide.s32 	%rd11, %r47, 8;
	add.s64 	%rd12, %rd1, %rd11;
	ld.global.f64 	%fd73, [%rd12];
	fma.rn.f64 	%fd105, %fd73, %fd73, %fd105;
	add.s32 	%r47, %r47, 16384;
	add.s32 	%r46, %r46, 1;
	setp.ne.s32 	%p9, %r46, 0;
	@%p9 bra 	$L__BB7_12;
$L__BB7_13:
	shl.b32 	%r38, %r2, 3;
	mov.u32 	%r39, _ZZ19cuda_get_sqrt_dot_pPdS_iiE15sh_sqrt_dot_p_d;
	add.s32 	%r26, %r39, %r38;
	st.shared.f64 	[%r26], %fd105;
	bar.sync 	0;
	setp.gt.u32 	%p10, %r2, 63;
	@%p10 bra 	$L__BB7_15;
	ld.shared.f64 	%fd74, [%r26+512];
	ld.shared.f64 	%fd75, [%r26];
	add.f64 	%fd76, %fd74, %fd75;
	st.shared.f64 	[%r26], %fd76;
$L__BB7_15:
	bar.sync 	0;
	setp.gt.u32 	%p11, %r2, 31;
	@%p11 bra 	$L__BB7_17;
	ld.shared.f64 	%fd77, [%r26+256];
	ld.shared.f64 	%fd78, [%r26];
	add.f64 	%fd79, %fd77, %fd78;
	st.shared.f64 	[%r26], %fd79;
$L__BB7_17:
	bar.sync 	0;
	setp.gt.u32 	%p12, %r2, 15;
	@%p12 bra 	$L__BB7_19;
	ld.shared.f64 	%fd80, [%r26+128];
	ld.shared.f64 	%fd81, [%r26];
	add.f64 	%fd82, %fd80, %fd81;
	st.shared.f64 	[%r26], %fd82;
$L__BB7_19:
	bar.sync 	0;
	setp.gt.u32 	%p13, %r2, 7;
	@%p13 bra 	$L__BB7_21;
	ld.shared.f64 	%fd83, [%r26+64];
	ld.shared.f64 	%fd84, [%r26];
	add.f64 	%fd85, %fd83, %fd84;
	st.shared.f64 	[%r26], %fd85;
$L__BB7_21:
	bar.sync 	0;
	setp.gt.u32 	%p14, %r2, 3;
	@%p14 bra 	$L__BB7_23;
	ld.shared.f64 	%fd86, [%r26+32];
	ld.shared.f64 	%fd87, [%r26];
	add.f64 	%fd88, %fd86, %fd87;
	st.shared.f64 	[%r26], %fd88;
$L__BB7_23:
	bar.sync 	0;
	setp.gt.u32 	%p15, %r2, 1;
	@%p15 bra 	$L__BB7_25;
	ld.shared.f64 	%fd89, [%r26+16];
	ld.shared.f64 	%fd90, [%r26];
	add.f64 	%fd91, %fd89, %fd90;
	st.shared.f64 	[%r26], %fd91;
$L__BB7_25:
	bar.sync 	0;
	setp.ne.s32 	%p16, %r2, 0;
	@%p16 bra 	$L__BB7_27;
	ld.shared.f64 	%fd92, [_ZZ19cuda_get_sqrt_dot_pPdS_iiE15sh_sqrt_dot_p_d+8];
	ld.shared.f64 	%fd93, [%r26];
	add.f64 	%fd94, %fd92, %fd93;
	st.shared.f64 	[%r26], %fd94;
$L__BB7_27:
	setp.ne.s32 	%p17, %r2, 0;
	bar.sync 	0;
	@%p17 bra 	$L__BB7_29;
	ld.shared.f64 	%fd95, [_ZZ19cuda_get_sqrt_dot_pPdS_iiE15sh_sqrt_dot_p_d];
	setp.ge.f64 	%p18, %fd95, 0d3EE4F8B588E368F1;
	selp.f64 	%fd96, %fd95, 0d3FF0000000000000, %p18;
	cvta.to.global.u64 	%rd13, %rd3;
	mul.wide.u32 	%rd14, %r1, 8;
	add.s64 	%rd15, %rd13, %rd14;
	st.global.f64 	[%rd15], %fd96;
$L__BB7_29:
	ret;

}
.func  (.param .b64 func_retval0) __internal_accurate_pow(
	.param .b64 __internal_accurate_pow_param_0,
	.param .b64 __internal_accurate_pow_param_1
)
{
	.reg .pred 	%p<8>;
	.reg .b32 	%r<49>;
	.reg .b32 	%f<3>;
	.reg .b64 	%fd<109>;

	ld.param.f64 	%fd10, [__internal_accurate_pow_param_0];
	ld.param.f64 	%fd11, [__internal_accurate_pow_param_1];
	{
	.reg .b32 %temp; 
	mov.b64 	{%temp, %r46}, %fd10;
	}
	{
	.reg .b32 %temp; 
	mov.b64 	{%r45, %temp}, %fd10;
	}
	shr.u32 	%r47, %r46, 20;
	setp.gt.u32 	%p1, %r46, 1048575;
	@%p1 bra 	$L__BB8_2;
	mul.f64 	%fd12, %fd10, 0d4350000000000000;
	{
	.reg .b32 %temp; 
	mov.b64 	{%temp, %r46}, %fd12;
	}
	{
	.reg .b32 %temp; 
	mov.b64 	{%r45, %temp}, %fd12;
	}
	shr.u32 	%r16, %r46, 20;
	add.s32 	%r47, %r16, -54;
$L__BB8_2:
	add.s32 	%r48, %r47, -1023;
	and.b32  	%r17, %r46, -2146435073;
	or.b32  	%r18, %r17, 1072693248;
	mov.b64 	%fd107, {%r45, %r18};
	setp.lt.u32 	%p2, %r18, 1073127583;
	@%p2 bra 	$L__BB8_4;
	{
	.reg .b32 %temp; 
	mov.b64 	{%r19, %temp}, %fd107;
	}
	{
	.reg .b32 %temp; 
	mov.b64 	{%temp, %r20}, %fd107;
	}
	add.s32 	%r21, %r20, -1048576;
	mov.b64 	%fd107, {%r19, %r21};
	add.s32 	%r48, %r47, -1022;
$L__BB8_4:
	add.f64 	%fd13, %fd107, 0dBFF0000000000000;
	add.f64 	%fd14, %fd107, 0d3FF0000000000000;
	rcp.approx.ftz.f64 	%fd15, %fd14;
	neg.f64 	%fd16, %fd14;
	fma.rn.f64 	%fd17, %fd16, %fd15, 0d3FF0000000000000;
	fma.rn.f64 	%fd18, %fd17, %fd17, %fd17;
	fma.rn.f64 	%fd19, %fd18, %fd15, %fd15;
	mul.f64 	%fd20, %fd13, %fd19;
	fma.rn.f64 	%fd21, %fd13, %fd19, %fd20;
	mul.f64 	%fd22, %fd21, %fd21;
	fma.rn.f64 	%fd23, %fd22, 0d3EB0F5FF7D2CAFE2, 0d3ED0F5D241AD3B5A;
	fma.rn.f64 	%fd24, %fd23, %fd22, 0d3EF3B20A75488A3F;
	fma.rn.f64 	%fd25, %fd24, %fd22, 0d3F1745CDE4FAECD5;
	fma.rn.f64 	%fd26, %fd25, %fd22, 0d3F3C71C7258A578B;
	fma.rn.f64 	%fd27, %fd26, %fd22, 0d3F6249249242B910;
	fma.rn.f64 	%fd28, %fd27, %fd22, 0d3F89999999999DFB;
	sub.f64 	%fd29, %fd13, %fd21;
	add.f64 	%fd30, %fd29, %fd29;
	neg.f64 	%fd31, %fd21;
	fma.rn.f64 	%fd32, %fd31, %fd13, %fd30;
	mul.f64 	%fd33, %fd19, %fd32;
	fma.rn.f64 	%fd34, %fd22, %fd28, 0d3FB5555555555555;
	mov.f64 	%fd35, 0d3FB5555555555555;
	sub.f64 	%fd36, %fd35, %fd34;
	fma.rn.f64 	%fd37, %fd22, %fd28, %fd36;
	add.f64 	%fd38, %fd37, 0dBC46A4CB00B9E7B0;
	add.f64 	%fd39, %fd34, %fd38;
	sub.f64 	%fd40, %fd34, %fd39;
	add.f64 	%fd41, %fd38, %fd40;
	mul.rn.f64 	%fd42, %fd21, %fd21;
	neg.f64 	%fd43, %fd42;
	fma.rn.f64 	%fd44, %fd21, %fd21, %fd43;
	{
	.reg .b32 %temp; 
	mov.b64 	{%r22, %temp}, %fd33;
	}
	{
	.reg .b32 %temp; 
	mov.b64 	{%temp, %r23}, %fd33;
	}
	add.s32 	%r24, %r23, 1048576;
	mov.b64 	%fd45, {%r22, %r24};
	fma.rn.f64 	%fd46, %fd21, %fd45, %fd44;
	mul.rn.f64 	%fd47, %fd42, %fd21;
	neg.f64 	%fd48, %fd47;
	fma.rn.f64 	%fd49, %fd42, %fd21, %fd48;
	fma.rn.f64 	%fd50, %fd42, %fd33, %fd49;
	fma.rn.f64 	%fd51, %fd46, %fd21, %fd50;
	mul.rn.f64 	%fd52, %fd39, %fd47;
	neg.f64 	%fd53, %fd52;
	fma.rn.f64 	%fd54, %fd39, %fd47, %fd53;
	fma.rn.f64 	%fd55, %fd39, %fd51, %fd54;
	fma.rn.f64 	%fd56, %fd41, %fd47, %fd55;
	add.f64 	%fd57, %fd52, %fd56;
	sub.f64 	%fd58, %fd52, %fd57;
	add.f64 	%fd59, %fd56, %fd58;
	add.f64 	%fd60, %fd21, %fd57;
	sub.f64 	%fd61, %fd21, %fd60;
	add.f64 	%fd62, %fd57, %fd61;
	add.f64 	%fd63, %fd59, %fd62;
	add.f64 	%fd64, %fd33, %fd63;
	add.f64 	%fd65, %fd60, %fd64;
	sub.f64 	%fd66, %fd60, %fd65;
	add.f64 	%fd67, %fd64, %fd66;
	xor.b32  	%r25, %r48, -2147483648;
	mov.b32 	%r26, 1127219200;
	mov.b64 	%fd68, {%r25, %r26};
	mov.b32 	%r27, -2147483648;
	mov.b64 	%fd69, {%r27, %r26};
	sub.f64 	%fd70, %fd68, %fd69;
	fma.rn.f64 	%fd71, %fd70, 0d3FE62E42FEFA39EF, %fd65;
	fma.rn.f64 	%fd72, %fd70, 0dBFE62E42FEFA39EF, %fd71;
	sub.f64 	%fd73, %fd72, %fd65;
	sub.f64 	%fd74, %fd67, %fd73;
	fma.rn.f64 	%fd75, %fd70, 0d3C7ABC9E3B39803F, %fd74;
	add.f64 	%fd76, %fd71, %fd75;
	sub.f64 	%fd77, %fd71, %fd76;
	add.f64 	%fd78, %fd75, %fd77;
	{
	.reg .b32 %temp; 
	mov.b64 	{%temp, %r28}, %fd11;
	}
	{
	.reg .b32 %temp; 
	mov.b64 	{%r29, %temp}, %fd11;
	}
	shl.b32 	%r30, %r28, 1;
	setp.gt.u32 	%p3, %r30, -33554433;
	and.b32  	%r31, %r28, -15728641;
	selp.b32 	%r32, %r31, %r28, %p3;
	mov.b64 	%fd79, {%r29, %r32};
	mul.rn.f64 	%fd80, %fd76, %fd79;
	neg.f64 	%fd81, %fd80;
	fma.rn.f64 	%fd82, %fd76, %fd79, %fd81;
	fma.rn.f64 	%fd83, %fd78, %fd79, %fd82;
	add.f64 	%fd4, %fd80, %fd83;
	sub.f64 	%fd84, %fd80, %fd4;
	add.f64 	%fd5, %fd83, %fd84;
	fma.rn.f64 	%fd85, %fd4, 0d3FF71547652B82FE, 0d4338000000000000;
	{
	.reg .b32 %temp; 
	mov.b64 	{%r13, %temp}, %fd85;
	}
	mov.f64 	%fd86, 0dC338000000000000;
	add.rn.f64 	%fd87, %fd85, %fd86;
	fma.rn.f64 	%fd88, %fd87, 0dBFE62E42FEFA39EF, %fd4;
	fma.rn.f64 	%fd89, %fd87, 0dBC7ABC9E3B39803F, %fd88;
	fma.rn.f64 	%fd90, %fd89, 0d3E5ADE1569CE2BDF, 0d3E928AF3FCA213EA;
	fma.rn.f64 	%fd91, %fd90, %fd89, 0d3EC71DEE62401315;
	fma.rn.f64 	%fd92, %fd91, %fd89, 0d3EFA01997C89EB71;
	fma.rn.f64 	%fd93, %fd92, %fd89, 0d3F2A01A014761F65;
	fma.rn.f64 	%fd94, %fd93, %fd89, 0d3F56C16C1852B7AF;
	fma.rn.f64 	%fd95, %fd94, %fd89, 0d3F81111111122322;
	fma.rn.f64 	%fd96, %fd95, %fd89, 0d3FA55555555502A1;
	fma.rn.f64 	%fd97, %fd96, %fd89, 0d3FC5555555555511;
	fma.rn.f64 	%fd98, %fd97, %fd89, 0d3FE000000000000B;
	fma.rn.f64 	%fd99, %fd98, %fd89, 0d3FF0000000000000;
	fma.rn.f64 	%fd100, %fd99, %fd89, 0d3FF0000000000000;
	{
	.reg .b32 %temp; 
	mov.b64 	{%r14, %temp}, %fd100;
	}
	{
	.reg .b32 %temp; 
	mov.b64 	{%temp, %r15}, %fd100;
	}
	shl.b32 	%r33, %r13, 20;
	add.s32 	%r34, %r33, %r15;
	mov.b64 	%fd108, {%r14, %r34};
	{
	.reg .b32 %temp; 
	mov.b64 	{%temp, %r35}, %fd4;
	}
	mov.b32 	%f2, %r35;
	abs.f32 	%f1, %f2;
	setp.lt.f32 	%p4, %f1, 0f4086232B;
	@%p4 bra 	$L__BB8_7;
	setp.lt.f64 	%p5, %fd4, 0d0000000000000000;
	add.f64 	%fd101, %fd4, 0d7FF0000000000000;
	selp.f64 	%fd108, 0d0000000000000000, %fd101, %p5;
	setp.geu.f32 	%p6, %f1, 0f40874800;
	@%p6 bra 	$L__BB8_7;
	shr.u32 	%r36, %r13, 31;
	add.s32 	%r37, %r13, %r36;
	shr.s32 	%r38, %r37, 1;
	shl.b32 	%r39, %r38, 20;
	add.s32 	%r40, %r15, %r39;
	mov.b64 	%fd102, {%r14, %r40};
	sub.s32 	%r41, %r13, %r38;
	shl.b32 	%r42, %r41, 20;
	add.s32 	%r43, %r42, 1072693248;
	mov.b32 	%r44, 0;
	mov.b64 	%fd103, {%r44, %r43};
	mul.f64 	%fd108, %fd103, %fd102;
$L__BB8_7:
	abs.f64 	%fd104, %fd108;
	setp.eq.f64 	%p7, %fd104, 0d7FF0000000000000;
	fma.rn.f64 	%fd105, %fd108, %fd5, %fd108;
	selp.f64 	%fd106, %fd108, %fd105, %p7;
	st.param.f64 	[func_retval0], %fd106;
	ret;

}


// ===== COMPILED SASS (sm_100) =====

	.target	sm_100

	.elftype	@"ET_EXEC"


//--------------------- .note.nv.tkinfo           --------------------------
	.section	.note.nv.tkinfo,"",@"SHT_NOTE"
	.sectionflags	@"SHF_NOTE_NV_TKINFO"
	.tkinfo
        /*0018*/ 	.word	0x00000002
        /*0030*/ 	.string	""
        /*0030*/ 	.string	"ptxas"
        /*0030*/ 	.string	"Cuda compilation tools, release 13.0, V13.0.88"
        /*0030*/ 	.string	"Build cuda_13.0.r13.0/compiler.36424714_0"
        /*0030*/ 	.string	"-arch sm_100 -m 64 "



//--------------------- .note.nv.cuinfo           --------------------------
	.section	.note.nv.cuinfo,"",@"SHT_NOTE"
	.sectionflags	@"SHF_NOTE_NV_CUINFO"
        /*0018*/ 	.short	0x0002
        /*001a*/ 	.short	0x0064
        /*001c*/ 	.short	0x0082
	.zero		2


//--------------------- .nv.info                  --------------------------
	.section	.nv.info,"",@"SHT_CUDA_INFO"
	.align	4


	//----- nvinfo : EIATTR_REGCOUNT
	.align		4
        /*0000*/ 	.byte	0x04, 0x2f
        /*0002*/ 	.short	(.L_3 - .L_2)
	.align		4
.L_2:
        /*0004*/ 	.word	index@(_Z9vect_dblePdi)
        /*0008*/ 	.word	0x00000018


	//----- nvinfo : EIATTR_FRAME_SIZE
	.align		4
.L_3:
        /*000c*/ 	.byte	0x04, 0x11
        /*000e*/ 	.short	(.L_5 - .L_4)
	.align		4
.L_4:
        /*0010*/ 	.word	index@(_Z9vect_dblePdi)
        /*0014*/ 	.word	0x00000008


	//----- nvinfo : EIATTR_REGCOUNT
	.align		4
.L_5:
        /*0018*/ 	.byte	0x04, 0x2f
        /*001a*/ 	.short	(.L_7 - .L_6)
	.align		4
.L_6:
        /*001c*/ 	.word	index@(_Z7gpu_powPdS_di)
        /*0020*/ 	.word	0x0000001e


	//----- nvinfo : EIATTR_FRAME_SIZE
	.align		4
.L_7:
        /*0024*/ 	.byte	0x04, 0x11
        /*0026*/ 	.short	(.L_9 - .L_8)
	.align		4
.L_8:
        /*0028*/ 	.word	index@($_Z7gpu_powPdS_di$__internal_accurate_pow)
        /*002c*/ 	.word	0x00000000


	//----- nvinfo : EIATTR_FRAME_SIZE
	.align		4
.L_9:
        /*0030*/ 	.byte	0x04, 0x11
        /*0032*/ 	.short	(.L_11 - .L_10)
	.align		4
.L_10:
        /*0034*/ 	.word	index@(_Z7gpu_powPdS_di)
        /*0038*/ 	.word	0x00000000


	//----- nvinfo : EIATTR_REGCOUNT
	.align		4
.L_11:
        /*003c*/ 	.byte	0x04, 0x2f
        /*003e*/ 	.short	(.L_13 - .L_12)
	.align		4
.L_12:
        /*0040*/ 	.word	index@(_Z14gpu_simpleaxpcPdddi)
        /*0044*/ 	.word	0x0000000a


	//----- nvinfo : EIATTR_FRAME_SIZE
	.align		4
.L_13:
        /*0048*/ 	.byte	0x04, 0x11
        /*004a*/ 	.short	(.L_15 - .L_14)
	.align		4
.L_14:
        /*004c*/ 	.word	index@(_Z14gpu_simpleaxpcPdddi)
        /*0050*/ 	.word	0x00000000


	//----- nvinfo : EIATTR_REGCOUNT
	.align		4
.L_15:
        /*0054*/ 	.byte	0x04, 0x2f
        /*0056*/ 	.short	(.L_17 - .L_16)
	.align		4
.L_16:
        /*0058*/ 	.word	index@(_Z15matvect_kernelsPdS_ii)
        /*005c*/ 	.word	0x0000000c


	//----- nvinfo : EIATTR_FRAME_SIZE
	.align		4
.L_17:
        /*0060*/ 	.byte	0x04, 0x11
        /*0062*/ 	.short	(.L_19 - .L_18)
	.align		4
.L_18:
        /*0064*/ 	.word	index@(_Z15matvect_kernelsPdS_ii)
        /*0068*/ 	.word	0x00000000


	//----- nvinfo : EIATTR_REGCOUNT
	.align		4
.L_19:
        /*006c*/ 	.byte	0x04, 0x2f
        /*006e*/ 	.short	(.L_21 - .L_20)
	.align		4
.L_20:
        /*0070*/ 	.word	index@(_Z10matvect_qsPdS_S_ii)
        /*0074*/ 	.word	0x0000000c


	//----- nvinfo : EIATTR_FRAME_SIZE
	.align		4
.L_21:
        /*0078*/ 	.byte	0x04, 0x11
        /*007a*/ 	.short	(.L_23 - .L_22)
	.align		4
.L_22:
        /*007c*/ 	.word	index@(_Z10matvect_qsPdS_S_ii)
        /*0080*/ 	.word	0x00000000


	//----- nvinfo : EIATTR_REGCOUNT
	.align		4
.L_23:
        /*0084*/ 	.byte	0x04, 0x2f
        /*0086*/ 	.short	(.L_25 - .L_24)
	.align		4
.L_24:
        /*0088*/ 	.word	index@(_Z23cuda_soap_forces_virialPiiPdiS_P7double3S2_S0_S_iS0_)
        /*008c*/ 	.word	0x00000028


	//----- nvinfo : EIATTR_FRAME_SIZE
	.align		4
.L_25:
        /*0090*/ 	.byte	0x04, 0x11
        /*0092*/ 	.short	(.L_27 - .L_26)
	.align		4
.L_26:
        /*0094*/ 	.word	index@(_Z23cuda_soap_forces_virialPiiPdiS_P7double3S2_S0_S_iS0_)
        /*0098*/ 	.word	0x00000000


	//----- nvinfo : EIATTR_REGCOUNT
	.align		4
.L_27:
        /*009c*/ 	.byte	0x04, 0x2f
        /*009e*/ 	.short	(.L_29 - .L_28)
	.align		4
.L_28:
        /*00a0*/ 	.word	index@(_Z15cuda_get_soap_pPdS_P7double2Piiiii)
        /*00a4*/ 	.word	0x00000020


	//----- nvinfo : EIATTR_FRAME_SIZE
	.align		4
.L_29:
        /*00a8*/ 	.byte	0x04, 0x11
        /*00aa*/ 	.short	(.L_31 - .L_30)
	.align		4
.L_30:
        /*00ac*/ 	.word	index@(_Z15cuda_get_soap_pPdS_P7double2Piiiii)
        /*00b0*/ 	.word	0x00000000


	//----- nvinfo : EIATTR_REGCOUNT
	.align		4
.L_31:
        /*00b4*/ 	.byte	0x04, 0x2f
        /*00b6*/ 	.short	(.L_33 - .L_32)
	.align		4
.L_32:
        /*00b8*/ 	.word	index@(_Z19cuda_get_sqrt_dot_pPdS_ii)
        /*00bc*/ 	.word	0x0000001e


	//----- nvinfo : EIATTR_FRAME_SIZE
	.align		4
.L_33:
        /*00c0*/ 	.byte	0x04, 0x11
        /*00c2*/ 	.short	(.L_35 - .L_34)
	.align		4
.L_34:
        /*00c4*/ 	.word	index@(_Z19cuda_get_sqrt_dot_pPdS_ii)
        /*00c8*/ 	.word	0x00000000


	//----- nvinfo : EIATTR_MIN_STACK_SIZE
	.align		4
.L_35:
        /*00cc*/ 	.byte	0x04, 0x12
        /*00ce*/ 	.short	(.L_37 - .L_36)
	.align		4
.L_36:
        /*00d0*/ 	.word	index@(_Z19cuda_get_sqrt_dot_pPdS_ii)
        /*00d4*/ 	.word	0x00000000


	//----- nvinfo : EIATTR_MIN_STACK_SIZE
	.align		4
.L_37:
        /*00d8*/ 	.byte	0x04, 0x12
        /*00da*/ 	.short	(.L_39 - .L_38)
	.align		4
.L_38:
        /*00dc*/ 	.word	index@(_Z15cuda_get_soap_pPdS_P7double2Piiiii)
        /*00e0*/ 	.word	0x00000000


	//----- nvinfo : EIATTR_MIN_STACK_SIZE
	.align		4
.L_39:
        /*00e4*/ 	.byte	0x04, 0x12
        /*00e6*/ 	.short	(.L_41 - .L_40)
	.align		4
.L_40:
        /*00e8*/ 	.word	index@(_Z23cuda_soap_forces_virialPiiPdiS_P7double3S2_S0_S_iS0_)
        /*00ec*/ 	.word	0x00000000


	//----- nvinfo : EIATTR_MIN_STACK_SIZE
	.align		4
.L_41:
        /*00f0*/ 	.byte	0x04, 0x12
        /*00f2*/ 	.short	(.L_43 - .L_42)
	.align		4
.L_42:
        /*00f4*/ 	.word	index@(_Z10matvect_qsPdS_S_ii)
        /*00f8*/ 	.word	0x00000000


	//----- nvinfo : EIATTR_MIN_STACK_SIZE
	.align		4
.L_43:
        /*00fc*/ 	.byte	0x04, 0x12
        /*00fe*/ 	.short	(.L_45 - .L_44)
	.align		4
.L_44:
        /*0100*/ 	.word	index@(_Z15matvect_kernelsPdS_ii)
        /*0104*/ 	.word	0x00000000


	//----- nvinfo : EIATTR_MIN_STACK_SIZE
	.align		4
.L_45:
        /*0108*/ 	.byte	0x04, 0x12
        /*010a*/ 	.short	(.L_47 - .L_46)
	.align		4
.L_46:
        /*010c*/ 	.word	index@(_Z14gpu_simpleaxpcPdddi)
        /*0110*/ 	.word	0x00000000


	//----- nvinfo : EIATTR_MIN_STACK_SIZE
	.align		4
.L_47:
        /*0114*/ 	.byte	0x04, 0x12
        /*0116*/ 	.short	(.L_49 - .L_48)
	.align		4
.L_48:
        /*0118*/ 	.word	index@(_Z7gpu_powPdS_di)
        /*011c*/ 	.word	0x00000000


	//----- nvinfo : EIATTR_MIN_STACK_SIZE
	.align		4
.L_49:
        /*0120*/ 	.byte	0x04, 0x12
        /*0122*/ 	.short	(.L_51 - .L_50)
	.align		4
.L_50:
        /*0124*/ 	.word	index@(_Z9vect_dblePdi)
        /*0128*/ 	.word	0x00000008
.L_51:


//--------------------- .nv.compat                --------------------------
	.section	.nv.compat,"",@"SHT_CUDA_COMPAT_INFO"
	.align	4
        /*0000*/ 	.byte	0x02, 0x09, 0x00, 0x00, 0x02, 0x02, 0x01, 0x00, 0x02, 0x05, 0x05, 0x00, 0x03, 0x07, 0x01, 0x01
        /*0010*/ 	.byte	0x02, 0x03, 0x00, 0x00, 0x02, 0x06, 0x01, 0x00, 0x04, 0x0b, 0x08, 0x00, 0x01, 0x00, 0x00, 0x00
        /*0020*/ 	.byte	0x00, 0x00, 0x00, 0x00


//--------------------- .nv.info._Z19cuda_get_sqrt_dot_pPdS_ii --------------------------
	.section	.nv.info._Z19cuda_get_sqrt_dot_pPdS_ii,"",@"SHT_CUDA_INFO"
	.sectionflags	@""
	.align	4


	//----- nvinfo : EIATTR_CUDA_API_VERSION
	.align		4
        /*0000*/ 	.byte	0x04, 0x37
        /*0002*/ 	.short	(.L_53 - .L_52)
.L_52:
        /*0004*/ 	.word	0x00000082


	//----- nvinfo : EIATTR_KPARAM_INFO
	.align		4
.L_53:
        /*0008*/ 	.byte	0x04, 0x17
        /*000a*/ 	.short	(.L_55 - .L_54)
.L_54:
        /*000c*/ 	.word	0x00000000
        /*0010*/ 	.short	0x0003
        /*0012*/ 	.short	0x0014
        /*0014*/ 	.byte	0x00, 0xf0, 0x11, 0x00


	//----- nvinfo : EIATTR_KPARAM_INFO
	.align		4
.L_55:
        /*0018*/ 	.byte	0x04, 0x17
        /*001a*/ 	.short	(.L_57 - .L_56)
.L_56:
        /*001c*/ 	.word	0x00000000
        /*0020*/ 	.short	0x0002
        /*0022*/ 	.short	0x0010
        /*0024*/ 	.byte	0x00, 0xf0, 0x11, 0x00


	//----- nvinfo : EIATTR_KPARAM_INFO
	.align		4
.L_57:
        /*0028*/ 	.byte	0x04, 0x17
        /*002a*/ 	.short	(.L_59 - .L_58)
.L_58:
        /*002c*/ 	.word	0x00000000
        /*0030*/ 	.short	0x0001
        /*0032*/ 	.short	0x0008
        /*0034*/ 	.byte	0x00, 0xf5, 0x21, 0x00


	//----- nvinfo : EIATTR_KPARAM_INFO
	.align		4
.L_59:
        /*0038*/ 	.byte	0x04, 0x17
        /*003a*/ 	.short	(.L_61 - .L_60)
.L_60:
        /*003c*/ 	.word	0x00000000
        /*0040*/ 	.short	0x0000
        /*0042*/ 	.short	0x0000
        /*0044*/ 	.byte	0x00, 0xf5, 0x21, 0x00


	//----- nvinfo : EIATTR_SPARSE_MMA_MASK
	.align		4
.L_61:
        /*0048*/ 	.byte	0x03, 0x50
        /*004a*/ 	.short	0x0000


	//----- nvinfo : EIATTR_MAXREG_COUNT
	.align		4
        /*004c*/ 	.byte	0x03, 0x1b
        /*004e*/ 	.short	0x00ff


	//----- nvinfo : EIATTR_NUM_BARRIERS
	.align		4
        /*0050*/ 	.byte	0x02, 0x4c
        /*0052*/ 	.byte	0x01
	.zero		1


	//----- nvinfo : EIATTR_MERCURY_ISA_VERSION
	.align		4
        /*0054*/ 	.byte	0x03, 0x5f
        /*0056*/ 	.short	0x0101


	//----- nvinfo : EIATTR_VRC_CTA_INIT_COUNT
	.align		4
        /*0058*/ 	.byte	0x02, 0x4a
	.zero		1
	.zero		1


	//----- nvinfo : EIATTR_EXIT_INSTR_OFFSETS
	.align		4
        /*005c*/ 	.byte	0x04, 0x1c
        /*005e*/ 	.short	(.L_63 - .L_62)


	//   ....[0]....
.L_62:
        /*0060*/ 	.word	0x00000a60


	//   ....[1]....
        /*0064*/ 	.word	0x00000b00


	//----- nvinfo : EIATTR_CBANK_PARAM_SIZE
	.align		4
.L_63:
        /*0068*/ 	.byte	0x03, 0x19
        /*006a*/ 	.short	0x0018


	//----- nvinfo : EIATTR_PARAM_CBANK
	.align		4
        /*006c*/ 	.byte	0x04, 0x0a
        /*006e*/ 	.short	(.L_65 - .L_64)
	.align		4
.L_64:
        /*0070*/ 	.word	index@(.nv.constant0._Z19cuda_get_sqrt_dot_pPdS_ii)
        /*0074*/ 	.short	0x0380
        /*0076*/ 	.short	0x0018


	//----- nvinfo : EIATTR_SW_WAR
	.align		4
.L_65:
        /*0078*/ 	.byte	0x04, 0x36
        /*007a*/ 	.short	(.L_67 - .L_66)
.L_66:
        /*007c*/ 	.word	0x00000008
.L_67:


//--------------------- .nv.info._Z15cuda_get_soap_pPdS_P7double2Piiiii --------------------------
	.section	.nv.info._Z15cuda_get_soap_pPdS_P7double2Piiiii,"",@"SHT_CUDA_INFO"
	.sectionflags	@""
	.align	4


	//----- nvinfo : EIATTR_CUDA_API_VERSION
	.align		4
        /*0000*/ 	.byte	0x04, 0x37
        /*0002*/ 	.short	(.L_69 - .L_68)
.L_68:
        /*0004*/ 	.word	0x00000082


	//----- nvinfo : EIATTR_KPARAM_INFO
	.align		4
.L_69:
        /*0008*/ 	.byte	0x04, 0x17
        /*000a*/ 	.short	(.L_71 - .L_70)
.L_70:
        /*000c*/ 	.word	0x00000000
        /*0010*/ 	.short	0x0007
        /*0012*/ 	.short	0x002c
        /*0014*/ 	.byte	0x00, 0xf0, 0x11, 0x00


	//----- nvinfo : EIATTR_KPARAM_INFO
	.align		4
.L_71:
        /*0018*/ 	.byte	0x04, 0x17
        /*001a*/ 	.short	(.L_73 - .L_72)
.L_72:
        /*001c*/ 	.word	0x00000000
        /*0020*/ 	.short	0x0006
        /*0022*/ 	.short	0x0028
        /*0024*/ 	.byte	0x00, 0xf0, 0x11, 0x00


	//----- nvinfo : EIATTR_KPARAM_INFO
	.align		4
.L_73:
        /*0028*/ 	.byte	0x04, 0x17
        /*002a*/ 	.short	(.L_75 - .L_74)
.L_74:
        /*002c*/ 	.word	0x00000000
        /*0030*/ 	.short	0x0005
        /*0032*/ 	.short	0x0024
        /*0034*/ 	.byte	0x00, 0xf0, 0x11, 0x00


	//----- nvinfo : EIATTR_KPARAM_INFO
	.align		4
.L_75:
        /*0038*/ 	.byte	0x04, 0x17
        /*003a*/ 	.short	(.L_77 - .L_76)
.L_76:
        /*003c*/ 	.word	0x00000000
        /*0040*/ 	.short	0x0004
        /*0042*/ 	.short	0x0020
        /*0044*/ 	.byte	0x00, 0xf0, 0x11, 0x00


	//----- nvinfo : EIATTR_KPARAM_INFO
	.align		4
.L_77:
        /*0048*/ 	.byte	0x04, 0x17
        /*004a*/ 	.short	(.L_79 - .L_78)
.L_78:
        /*004c*/ 	.word	0x00000000
        /*0050*/ 	.short	0x0003
        /*0052*/ 	.short	0x0018
        /*0054*/ 	.byte	0x00, 0xf5, 0x21, 0x00


	//----- nvinfo : EIATTR_KPARAM_INFO
	.align		4
.L_79:
        /*0058*/ 	.byte	0x04, 0x17
        /*005a*/ 	.short	(.L_81 - .L_80)
.L_80:
        /*005c*/ 	.word	0x00000000
        /*0060*/ 	.short	0x0002
        /*0062*/ 	.short	0x0010
        /*0064*/ 	.byte	0x00, 0xf5, 0x21, 0x00


	//----- nvinfo : EIATTR_KPARAM_INFO
	.align		4
.L_81:
        /*0068*/ 	.byte	0x04, 0x17
        /*006a*/ 	.short	(.L_83 - .L_82)
.L_82:
        /*006c*/ 	.word	0x00000000
        /*0070*/ 	.short	0x0001
        /*0072*/ 	.short	0x0008
        /*0074*/ 	.byte	0x00, 0xf5, 0x21, 0x00


	//----- nvinfo : EIATTR_KPARAM_INFO
	.align		4
.L_83:
        /*0078*/ 	.byte	0x04, 0x17
        /*007a*/ 	.short	(.L_85 - .L_84)
.L_84:
        /*007c*/ 	.word	0x00000000
        /*0080*/ 	.short	0x0000
        /*0082*/ 	.short	0x0000
        /*0084*/ 	.byte	0x00, 0xf5, 0x21, 0x00


	//----- nvinfo : EIATTR_SPARSE_MMA_MASK
	.align		4
.L_85:
        /*0088*/ 	.byte	0x03, 0x50
        /*008a*/ 	.short	0x0000


	//----- nvinfo : EIATTR_MAXREG_COUNT
	.align		4
        /*008c*/ 	.byte	0x03, 0x1b
        /*008e*/ 	.short	0x00ff


	//----- nvinfo : EIATTR_MERCURY_ISA_VERSION
	.align		4
        /*0090*/ 	.byte	0x03, 0x5f
        /*0092*/ 	.short	0x0101


	//----- nvinfo : EIATTR_VRC_CTA_INIT_COUNT
	.align		4
        /*0094*/ 	.byte	0x02, 0x4a
	.zero		1
	.zero		1


	//----- nvinfo : EIATTR_EXIT_INSTR_OFFSETS
	.align		4
        /*0098*/ 	.byte	0x04, 0x1c
        /*009a*/ 	.short	(.L_87 - .L_86)


	//   ....[0]....
.L_86:
        /*009c*/ 	.word	0x00000090


	//   ....[1]....
        /*00a0*/ 	.word	0x000000c0


	//   ....[2]....
        /*00a4*/ 	.word	0x00000bb0


	//----- nvinfo : EIATTR_CBANK_PARAM_SIZE
	.align		4
.L_87:
        /*00a8*/ 	.byte	0x03, 0x19
        /*00aa*/ 	.short	0x0030


	//----- nvinfo : EIATTR_PARAM_CBANK
	.align		4
        /*00ac*/ 	.byte	0x04, 0x0a
        /*00ae*/ 	.short	(.L_89 - .L_88)
	.align		4
.L_88:
        /*00b0*/ 	.word	index@(.nv.constant0._Z15cuda_get_soap_pPdS_P7double2Piiiii)
        /*00b4*/ 	.short	0x0380
        /*00b6*/ 	.short	0x0030


	//----- nvinfo : EIATTR_SW_WAR
	.align		4
.L_89:
        /*00b8*/ 	.byte	0x04, 0x36
        /*00ba*/ 	.short	(.L_91 - .L_90)
.L_90:
        /*00bc*/ 	.word	0x00000008
.L_91:


//--------------------- .nv.info._Z23cuda_soap_forces_virialPiiPdiS_P7double3S2_S0_S_iS0_ --------------------------
	.section	.nv.info._Z23cuda_soap_forces_virialPiiPdiS_P7double3S2_S0_S_iS0_,"",@"SHT_CUDA_INFO"
	.sectionflags	@""
	.align	4


	//----- nvinfo : EIATTR_CUDA_API_VERSION
	.align		4
        /*0000*/ 	.byte	0x04, 0x37
        /*0002*/ 	.short	(.L_93 - .L_92)
.L_92:
        /*0004*/ 	.word	0x00000082


	//----- nvinfo : EIATTR_KPARAM_INFO
	.align		4
.L_93:
        /*0008*/ 	.byte	0x04, 0x17
        /*000a*/ 	.short	(.L_95 - .L_94)
.L_94:
        /*000c*/ 	.word	0x00000000
        /*0010*/ 	.short	0x000a
        /*0012*/ 	.short	0x0050
        /*0014*/ 	.byte	0x00, 0xf5, 0x21, 0x00


	//----- nvinfo : EIATTR_KPARAM_INFO
	.align		4
.L_95:
        /*0018*/ 	.byte	0x04, 0x17
        /*001a*/ 	.short	(.L_97 - .L_96)
.L_96:
        /*001c*/ 	.word	0x00000000
        /*0020*/ 	.short	0x0009
        /*0022*/ 	.short	0x0048
        /*0024*/ 	.byte	0x00, 0xf0, 0x11, 0x00


	//----- nvinfo : EIATTR_KPARAM_INFO
	.align		4
.L_97:
        /*0028*/ 	.byte	0x04, 0x17
        /*002a*/ 	.short	(.L_99 - .L_98)
.L_98:
        /*002c*/ 	.word	0x00000000
        /*0030*/ 	.short	0x0008
        /*0032*/ 	.short	0x0040
        /*0034*/ 	.byte	0x00, 0xf5, 0x21, 0x00


	//----- nvinfo : EIATTR_KPARAM_INFO
	.align		4
.L_99:
        /*0038*/ 	.byte	0x04, 0x17
        /*003a*/ 	.short	(.L_101 - .L_100)
.L_100:
        /*003c*/ 	.word	0x00000000
        /*0040*/ 	.short	0x0007
        /*0042*/ 	.short	0x0038
        /*0044*/ 	.byte	0x00, 0xf5, 0x21, 0x00


	//----- nvinfo : EIATTR_KPARAM_INFO
	.align		4
.L_101:
        /*0048*/ 	.byte	0x04, 0x17
        /*004a*/ 	.short	(.L_103 - .L_102)
.L_102:
        /*004c*/ 	.word	0x00000000
        /*0050*/ 	.short	0x0006
        /*0052*/ 	.short	0x0030
        /*0054*/ 	.byte	0x00, 0xf5, 0x21, 0x00


	//----- nvinfo : EIATTR_KPARAM_INFO
	.align		4
.L_103:
        /*0058*/ 	.byte	0x04, 0x17
        /*005a*/ 	.short	(.L_105 - .L_104)
.L_104:
        /*005c*/ 	.word	0x00000000
        /*0060*/ 	.short	0x0005
        /*0062*/ 	.short	0x0028
        /*0064*/ 	.byte	0x00, 0xf5, 0x21, 0x00


	//----- nvinfo : EIATTR_KPARAM_INFO
	.align		4
.L_105:
        /*0068*/ 	.byte	0x04, 0x17
        /*006a*/ 	.short	(.L_107 - .L_106)
.L_106:
        /*006c*/ 	.word	0x00000000
        /*0070*/ 	.short	0x0004
        /*0072*/ 	.short	0x0020
        /*0074*/ 	.byte	0x00, 0xf5, 0x21, 0x00


	//----- nvinfo : EIATTR_KPARAM_INFO
	.align		4
.L_107:
        /*0078*/ 	.byte	0x04, 0x17
        /*007a*/ 	.short	(.L_109 - .L_108)
.L_108:
        /*007c*/ 	.word	0x00000000
        /*0080*/ 	.short	0x0003
        /*0082*/ 	.short	0x0018
        /*0084*/ 	.byte	0x00, 0xf0, 0x11, 0x00


	//----- nvinfo : EIATTR_KPARAM_INFO
	.align		4
.L_109:
        /*0088*/ 	.byte	0x04, 0x17
        /*008a*/ 	.short	(.L_111 - .L_110)
.L_110:
        /*008c*/ 	.word	0x00000000
        /*0090*/ 	.short	0x0002
        /*0092*/ 	.short	0x0010
        /*0094*/ 	.byte	0x00, 0xf5, 0x21, 0x00


	//----- nvinfo : EIATTR_KPARAM_INFO
	.align		4
.L_111:
        /*0098*/ 	.byte	0x04, 0x17
        /*009a*/ 	.short	(.L_113 - .L_112)
.L_112:
        /*009c*/ 	.word	0x00000000
        /*00a0*/ 	.short	0x0001
        /*00a2*/ 	.short	0x0008
        /*00a4*/ 	.byte	0x00, 0xf0, 0x11, 0x00


	//----- nvinfo : EIATTR_KPARAM_INFO
	.align		4
.L_113:
        /*00a8*/ 	.byte	0x04, 0x17
        /*00aa*/ 	.short	(.L_115 - .L_114)
.L_114:
        /*00ac*/ 	.word	0x00000000
        /*00b0*/ 	.short	0x0000
        /*00b2*/ 	.short	0x0000
        /*00b4*/ 	.byte	0x00, 0xf5, 0x21, 0x00


	//----- nvinfo : EIATTR_SPARSE_MMA_MASK
	.align		4
.L_115:
        /*00b8*/ 	.byte	0x03, 0x50
        /*00ba*/ 	.short	0x0000


	//----- nvinfo : EIATTR_MAXREG_COUNT
	.align		4
        /*00bc*/ 	.byte	0x03, 0x1b
        /*00be*/ 	.short	0x00ff


	//----- nvinfo : EIATTR_NUM_BARRIERS
	.align		4
        /*00c0*/ 	.byte	0x02, 0x4c
        /*00c2*/ 	.byte	0x01
	.zero		1


	//----- nvinfo : EIATTR_EXTERNS
	.align		4
        /*00c4*/ 	.byte	0x04, 0x0f
        /*00c6*/ 	.short	(.L_117 - .L_116)


	//   ....[0]....
	.align		4
.L_116:
        /*00c8*/ 	.word	index@(vprintf)


	//----- nvinfo : EIATTR_MERCURY_ISA_VERSION
	.align		4
.L_117:
        /*00cc*/ 	.byte	0x03, 0x5f
        /*00ce*/ 	.short	0x0101


	//----- nvinfo : EIATTR_VRC_CTA_INIT_COUNT
	.align		4
        /*00d0*/ 	.byte	0x02, 0x4a
	.zero		1
	.zero		1


	//----- nvinfo : EIATTR_SYSCALL_OFFSETS
	.align		4
        /*00d4*/ 	.byte	0x04, 0x46
        /*00d6*/ 	.short	(.L_119 - .L_118)


	//   ....[0]....
.L_118:
        /*00d8*/ 	.word	0x00001910


	//----- nvinfo : EIATTR_EXIT_INSTR_OFFSETS
	.align		4
.L_119:
        /*00dc*/ 	.byte	0x04, 0x1c
        /*00de*/ 	.short	(.L_121 - .L_120)


	//   ....[0]....
.L_120:
        /*00e0*/ 	.word	0x00000080


	//   ....[1]....
        /*00e4*/ 	.word	0x000016c0


	//   ....[2]....
        /*00e8*/ 	.word	0x00001c40


	//----- nvinfo : EIATTR_CRS_STACK_SIZE
	.align		4
.L_121:
        /*00ec*/ 	.byte	0x04, 0x1e
        /*00ee*/ 	.short	(.L_123 - .L_122)
.L_122:
        /*00f0*/ 	.word	0x00000000


	//----- nvinfo : EIATTR_CBANK_PARAM_SIZE
	.align		4
.L_123:
        /*00f4*/ 	.byte	0x03, 0x19
        /*00f6*/ 	.short	0x0058


	//----- nvinfo : EIATTR_PARAM_CBANK
	.align		4
        /*00f8*/ 	.byte	0x04, 0x0a
        /*00fa*/ 	.short	(.L_125 - .L_124)
	.align		4
.L_124:
        /*00fc*/ 	.word	index@(.nv.constant0._Z23cuda_soap_forces_virialPiiPdiS_P7double3S2_S0_S_iS0_)
        /*0100*/ 	.short	0x0380
        /*0102*/ 	.short	0x0058


	//----- nvinfo : EIATTR_SW_WAR
	.align		4
.L_125:
        /*0104*/ 	.byte	0x04, 0x36
        /*0106*/ 	.short	(.L_127 - .L_126)
.L_126:
        /*0108*/ 	.word	0x00000008
.L_127:


//--------------------- .nv.info._Z10matvect_qsPdS_S_ii --------------------------
	.section	.nv.info._Z10matvect_qsPdS_S_ii,"",@"SHT_CUDA_INFO"
	.sectionflags	@""
	.align	4


	//----- nvinfo : EIATTR_CUDA_API_VERSION
	.align		4
        /*0000*/ 	.byte	0x04, 0x37
        /*0002*/ 	.short	(.L_129 - .L_128)
.L_128:
        /*0004*/ 	.word	0x00000082


	//----- nvinfo : EIATTR_KPARAM_INFO
	.align		4
.L_129:
        /*0008*/ 	.byte	0x04, 0x17
        /*000a*/ 	.short	(.L_131 - .L_130)
.L_130:
        /*000c*/ 	.word	0x00000000
        /*0010*/ 	.short	0x0004
        /*0012*/ 	.short	0x001c
        /*0014*/ 	.byte	0x00, 0xf0, 0x11, 0x00


	//----- nvinfo : EIATTR_KPARAM_INFO
	.align		4
.L_131:
        /*0018*/ 	.byte	0x04, 0x17
        /*001a*/ 	.short	(.L_133 - .L_132)
.L_132:
        /*001c*/ 	.word	0x00000000
        /*0020*/ 	.short	0x0003
        /*0022*/ 	.short	0x0018
        /*0024*/ 	.byte	0x00, 0xf0, 0x11, 0x00


	//----- nvinfo : EIATTR_KPARAM_INFO
	.align		4
.L_133:
        /*0028*/ 	.byte	0x04, 0x17
        /*002a*/ 	.short	(.L_135 - .L_134)
.L_134:
        /*002c*/ 	.word	0x00000000
        /*0030*/ 	.short	0x0002
        /*0032*/ 	.short	0x0010
        /*0034*/ 	.byte	0x00, 0xf5, 0x21, 0x00


	//----- nvinfo : EIATTR_KPARAM_INFO
	.align		4
.L_135:
        /*0038*/ 	.byte	0x04, 0x17
        /*003a*/ 	.short	(.L_137 - .L_136)
.L_136:
        /*003c*/ 	.word	0x00000000
        /*0040*/ 	.short	0x0001
        /*0042*/ 	.short	0x0008
        /*0044*/ 	.byte	0x00, 0xf5, 0x21, 0x00


	//----- nvinfo : EIATTR_KPARAM_INFO
	.align		4
.L_137:
        /*0048*/ 	.byte	0x04, 0x17
        /*004a*/ 	.short	(.L_139 - .L_138)
.L_138:
        /*004c*/ 	.word	0x00000000
        /*0050*/ 	.short	0x0000
        /*0052*/ 	.short	0x0000
        /*0054*/ 	.byte	0x00, 0xf5, 0x21, 0x00


	//----- nvinfo : EIATTR_SPARSE_MMA_MASK
	.align		4
.L_139:
        /*0058*/ 	.byte	0x03, 0x50
        /*005a*/ 	.short	0x0000


	//----- nvinfo : EIATTR_MAXREG_COUNT
	.align		4
        /*005c*/ 	.byte	0x03, 0x1b
        /*005e*/ 	.short	0x00ff


	//----- nvinfo : EIATTR_MERCURY_ISA_VERSION
	.align		4
        /*0060*/ 	.byte	0x03, 0x5f
        /*0062*/ 	.short	0x0101


	//----- nvinfo : EIATTR_VRC_CTA_INIT_COUNT
	.align		4
        /*0064*/ 	.byte	0x02, 0x4a
	.zero		1
	.zero		1


	//----- nvinfo : EIATTR_EXIT_INSTR_OFFSETS
	.align		4
        /*0068*/ 	.byte	0x04, 0x1c
        /*006a*/ 	.short	(.L_141 - .L_140)


	//   ....[0]....
.L_140:
        /*006c*/ 	.word	0x00000210


	//   ....[1]....
        /*0070*/ 	.word	0x000002d0


	//----- nvinfo : EIATTR_CBANK_PARAM_SIZE
	.align		4
.L_141:
        /*0074*/ 	.byte	0x03, 0x19
        /*0076*/ 	.short	0x0020


	//----- nvinfo : EIATTR_PARAM_CBANK
	.align		4
        /*0078*/ 	.byte	0x04, 0x0a
        /*007a*/ 	.short	(.L_143 - .L_142)
	.align		4
.L_142:
        /*007c*/ 	.word	index@(.nv.constant0._Z10matvect_qsPdS_S_ii)
        /*0080*/ 	.short	0x0380
        /*0082*/ 	.short	0x0020


	//----- nvinfo : EIATTR_SW_WAR
	.align		4
.L_143:
        /*0084*/ 	.byte	0x04, 0x36
        /*0086*/ 	.short	(.L_145 - .L_144)
.L_144:
        /*0088*/ 	.word	0x00000008
.L_145:


//--------------------- .nv.info._Z15matvect_kernelsPdS_ii --------------------------
	.section	.nv.info._Z15matvect_kernelsPdS_ii,"",@"SHT_CUDA_INFO"
	.sectionflags	@""
	.align	4


	//----- nvinfo : EIATTR_CUDA_API_VERSION
	.align		4
        /*0000*/ 	.byte	0x04, 0x37
        /*0002*/ 	.short	(.L_147 - .L_146)
.L_146:
        /*0004*/ 	.word	0x00000082


	//----- nvinfo : EIATTR_KPARAM_INFO
	.align		4
.L_147:
        /*0008*/ 	.byte	0x04, 0x17
        /*000a*/ 	.short	(.L_149 - .L_148)
.L_148:
        /*000c*/ 	.word	0x00000000
        /*0010*/ 	.short	0x0003
        /*0012*/ 	.short	0x0014
        /*0014*/ 	.byte	0x00, 0xf0, 0x11, 0x00


	//----- nvinfo : EIATTR_KPARAM_INFO
	.align		4
.L_149:
        /*0018*/ 	.byte	0x04, 0x17
        /*001a*/ 	.short	(.L_151 - .L_150)
.L_150:
        /*001c*/ 	.word	0x00000000
        /*0020*/ 	.short	0x0002
        /*0022*/ 	.short	0x0010
        /*0024*/ 	.byte	0x00, 0xf0, 0x11, 0x00


	//----- nvinfo : EIATTR_KPARAM_INFO
	.align		4
.L_151:
        /*0028*/ 	.byte	0x04, 0x17
        /*002a*/ 	.short	(.L_153 - .L_152)
.L_152:
        /*002c*/ 	.word	0x00000000
        /*0030*/ 	.short	0x0001
        /*0032*/ 	.short	0x0008
        /*0034*/ 	.byte	0x00, 0xf5, 0x21, 0x00


	//----- nvinfo : EIATTR_KPARAM_INFO
	.align		4
.L_153:
        /*0038*/ 	.byte	0x04, 0x17
        /*003a*/ 	.short	(.L_155 - .L_154)
.L_154:
        /*003c*/ 	.word	0x00000000
        /*0040*/ 	.short	0x0000
        /*0042*/ 	.short	0x0000
        /*0044*/ 	.byte	0x00, 0xf5, 0x21, 0x00


	//----- nvinfo : EIATTR_SPARSE_MMA_MASK
	.align		4
.L_155:
        /*0048*/ 	.byte	0x03, 0x50
        /*004a*/ 	.short	0x0000


	//----- nvinfo : EIATTR_MAXREG_COUNT
	.align		4
        /*004c*/ 	.byte	0x03, 0x1b
        /*004e*/ 	.short	0x00ff


	//----- nvinfo : EIATTR_MERCURY_ISA_VERSION
	.align		4
        /*0050*/ 	.byte	0x03, 0x5f
        /*0052*/ 	.short	0x0101


	//----- nvinfo : EIATTR_VRC_CTA_INIT_COUNT
	.align		4
        /*0054*/ 	.byte	0x02, 0x4a
	.zero		1
	.zero		1


	//----- nvinfo : EIATTR_EXIT_INSTR_OFFSETS
	.align		4
        /*0058*/ 	.byte	0x04, 0x1c
        /*005a*/ 	.short	(.L_157 - .L_156)


	//   ....[0]....
.L_156:
        /*005c*/ 	.word	0x00000210


	//   ....[1]....
        /*0060*/ 	.word	0x000002b0


	//----- nvinfo : EIATTR_CBANK_PARAM_SIZE
	.align		4
.L_157:
        /*0064*/ 	.byte	0x03, 0x19
        /*0066*/ 	.short	0x0018


	//----- nvinfo : EIATTR_PARAM_CBANK
	.align		4
        /*0068*/ 	.byte	0x04, 0x0a
        /*006a*/ 	.short	(.L_159 - .L_158)
	.align		4
.L_158:
        /*006c*/ 	.word	index@(.nv.constant0._Z15matvect_kernelsPdS_ii)
        /*0070*/ 	.short	0x0380
        /*0072*/ 	.short	0x0018


	//----- nvinfo : EIATTR_SW_WAR
	.align		4
.L_159:
        /*0074*/ 	.byte	0x04, 0x36
        /*0076*/ 	.short	(.L_161 - .L_160)
.L_160:
        /*0078*/ 	.word	0x00000008
.L_161:


//--------------------- .nv.info._Z14gpu_simpleaxpcPdddi --------------------------
	.section	.nv.info._Z14gpu_simpleaxpcPdddi,"",@"SHT_CUDA_INFO"
	.sectionflags	@""
	.align	4


	//----- nvinfo : EIATTR_CUDA_API_VERSION
	.align		4
        /*0000*/ 	.byte	0x04, 0x37
        /*0002*/ 	.short	(.L_163 - .L_162)
.L_162:
        /*0004*/ 	.word	0x00000082


	//----- nvinfo : EIATTR_KPARAM_INFO
	.align		4
.L_163:
        /*0008*/ 	.byte	0x04, 0x17
        /*000a*/ 	.short	(.L_165 - .L_164)
.L_164:
        /*000c*/ 	.word	0x00000000
        /*0010*/ 	.short	0x0003
        /*0012*/ 	.short	0x0018
        /*0014*/ 	.byte	0x00, 0xf0, 0x11, 0x00


	//----- nvinfo : EIATTR_KPARAM_INFO
	.align		4
.L_165:
        /*0018*/ 	.byte	0x04, 0x17
        /*001a*/ 	.short	(.L_167 - .L_166)
.L_166:
        /*001c*/ 	.word	0x00000000
        /*0020*/ 	.short	0x0002
        /*0022*/ 	.short	0x0010
        /*0024*/ 	.byte	0x00, 0xf0, 0x21, 0x00


	//----- nvinfo : EIATTR_KPARAM_INFO
	.align		4
.L_167:
        /*0028*/ 	.byte	0x04, 0x17
        /*002a*/ 	.short	(.L_169 - .L_168)
.L_168:
        /*002c*/ 	.word	0x00000000
        /*0030*/ 	.short	0x0001
        /*0032*/ 	.short	0x0008
        /*0034*/ 	.byte	0x00, 0xf0, 0x21, 0x00


	//----- nvinfo : EIATTR_KPARAM_INFO
	.align		4
.L_169:
        /*0038*/ 	.byte	0x04, 0x17
        /*003a*/ 	.short	(.L_171 - .L_170)
.L_170:
        /*003c*/ 	.word	0x00000000
        /*0040*/ 	.short	0x0000
        /*0042*/ 	.short	0x0000
        /*0044*/ 	.byte	0x00, 0xf5, 0x21, 0x00


	//----- nvinfo : EIATTR_SPARSE_MMA_MASK
	.align		4
.L_171:
        /*0048*/ 	.byte	0x03, 0x50
        /*004a*/ 	.short	0x0000


	//----- nvinfo : EIATTR_MAXREG_COUNT
	.align		4
        /*004c*/ 	.byte	0x03, 0x1b
        /*004e*/ 	.short	0x00ff


	//----- nvinfo : EIATTR_MERCURY_ISA_VERSION
	.align		4
        /*0050*/ 	.byte	0x03, 0x5f
        /*0052*/ 	.short	0x0101


	//----- nvinfo : EIATTR_VRC_CTA_INIT_COUNT
	.align		4
        /*0054*/ 	.byte	0x02, 0x4a
	.zero		1
	.zero		1


	//----- nvinfo : EIATTR_EXIT_INSTR_OFFSETS
	.align		4
        /*0058*/ 	.byte	0x04, 0x1c
        /*005a*/ 	.short	(.L_173 - .L_172)


	//   ....[0]....
.L_172:
        /*005c*/ 	.word	0x00000070


	//   ....[1]....
        /*0060*/ 	.word	0x00000100


	//----- nvinfo : EIATTR_CBANK_PARAM_SIZE
	.align		4
.L_173:
        /*0064*/ 	.byte	0x03, 0x19
        /*0066*/ 	.short	0x001c


	//----- nvinfo : EIATTR_PARAM_CBANK
	.align		4
        /*0068*/ 	.byte	0x04, 0x0a
        /*006a*/ 	.short	(.L_175 - .L_174)
	.align		4
.L_174:
        /*006c*/ 	.word	index@(.nv.constant0._Z14gpu_simpleaxpcPdddi)
        /*0070*/ 	.short	0x0380
        /*0072*/ 	.short	0x001c


	//----- nvinfo : EIATTR_SW_WAR
	.align		4
.L_175:
        /*0074*/ 	.byte	0x04, 0x36
        /*0076*/ 	.short	(.L_177 - .L_176)
.L_176:
        /*0078*/ 	.word	0x00000008
.L_177:


//--------------------- .nv.info._Z7gpu_powPdS_di --------------------------
	.section	.nv.info._Z7gpu_powPdS_di,"",@"SHT_CUDA_INFO"
	.sectionflags	@""
	.align	4


	//----- nvinfo : EIATTR_CUDA_API_VERSION
	.align		4
        /*0000*/ 	.byte	0x04, 0x37
        /*0002*/ 	.short	(.L_179 - .L_178)
.L_178:
        /*0004*/ 	.word	0x00000082


	//----- nvinfo : EIATTR_KPARAM_INFO
	.align		4
.L_179:
        /*0008*/ 	.byte	0x04, 0x17
        /*000a*/ 	.short	(.L_181 - .L_180)
.L_180:
        /*000c*/ 	.word	0x00000000
        /*0010*/ 	.short	0x0003
        /*0012*/ 	.short	0x0018
        /*0014*/ 	.byte	0x00, 0xf0, 0x11, 0x00


	//----- nvinfo : EIATTR_KPARAM_INFO
	.align		4
.L_181:
        /*0018*/ 	.byte	0x04, 0x17
        /*001a*/ 	.short	(.L_183 - .L_182)
.L_182:
        /*001c*/ 	.word	0x00000000
        /*0020*/ 	.short	0x0002
        /*0022*/ 	.short	0x0010
        /*0024*/ 	.byte	0x00, 0xf0, 0x21, 0x00


	//----- nvinfo : EIATTR_KPARAM_INFO
	.align		4
.L_183:
        /*0028*/ 	.byte	0x04, 0x17
        /*002a*/ 	.short	(.L_185 - .L_184)
.L_184:
        /*002c*/ 	.word	0x00000000
        /*0030*/ 	.short	0x0001
        /*0032*/ 	.short	0x0008
        /*0034*/ 	.byte	0x00, 0xf5, 0x21, 0x00


	//----- nvinfo : EIATTR_KPARAM_INFO
	.align		4
.L_185:
        /*0038*/ 	.byte	0x04, 0x17
        /*003a*/ 	.short	(.L_187 - .L_186)
.L_186:
        /*003c*/ 	.word	0x00000000
        /*0040*/ 	.short	0x0000
        /*0042*/ 	.short	0x0000
        /*0044*/ 	.byte	0x00, 0xf5, 0x21, 0x00


	//----- nvinfo : EIATTR_SPARSE_MMA_MASK
	.align		4
.L_187:
        /*0048*/ 	.byte	0x03, 0x50
        /*004a*/ 	.short	0x0000


	//----- nvinfo : EIATTR_MAXREG_COUNT
	.align		4
        /*004c*/ 	.byte	0x03, 0x1b
        /*004e*/ 	.short	0x00ff


	//----- nvinfo : EIATTR_MERCURY_ISA_VERSION
	.align		4
        /*0050*/ 	.byte	0x03, 0x5f
        /*0052*/ 	.short	0x0101


	//----- nvinfo : EIATTR_VRC_CTA_INIT_COUNT
	.align		4
        /*0054*/ 	.byte	0x02, 0x4a
	.zero		1
	.zero		1


	//----- nvinfo : EIATTR_EXIT_INSTR_OFFSETS
	.align		4
        /*0058*/ 	.byte	0x04, 0x1c
        /*005a*/ 	.short	(.L_189 - .L_188)


	//   ....[0]....
.L_188:
        /*005c*/ 	.word	0x00000070


	//   ....[1]....
        /*0060*/ 	.word	0x000005c0


	//----- nvinfo : EIATTR_CRS_STACK_SIZE
	.align		4
.L_189:
        /*0064*/ 	.byte	0x04, 0x1e
        /*0066*/ 	.short	(.L_191 - .L_190)
.L_190:
        /*0068*/ 	.word	0x00000000


	//----- nvinfo : EIATTR_CBANK_PARAM_SIZE
	.align		4
.L_191:
        /*006c*/ 	.byte	0x03, 0x19
        /*006e*/ 	.short	0x001c


	//----- nvinfo : EIATTR_PARAM_CBANK
	.align		4
        /*0070*/ 	.byte	0x04, 0x0a
        /*0072*/ 	.short	(.L_193 - .L_192)
	.align		4
.L_192:
        /*0074*/ 	.word	index@(.nv.constant0._Z7gpu_powPdS_di)
        /*0078*/ 	.short	0x0380
        /*007a*/ 	.short	0x001c


	//----- nvinfo : EIATTR_SW_WAR
	.align		4
.L_193:
        /*007c*/ 	.byte	0x04, 0x36
        /*007e*/ 	.short	(.L_195 - .L_194)
.L_194:
        /*0080*/ 	.word	0x00000008
.L_195:


//--------------------- .nv.info._Z9vect_dblePdi  --------------------------
	.section	.nv.info._Z9vect_dblePdi,"",@"SHT_CUDA_INFO"
	.sectionflags	@""
	.align	4


	//----- nvinfo : EIATTR_CUDA_API_VERSION
	.align		4
        /*0000*/ 	.byte	0x04, 0x37
        /*0002*/ 	.short	(.L_197 - .L_196)
.L_196:
        /*0004*/ 	.word	0x00000082


	//----- nvinfo : EIATTR_KPARAM_INFO
	.align		4
.L_197:
        /*0008*/ 	.byte	0x04, 0x17
        /*000a*/ 	.short	(.L_199 - .L_198)
.L_198:
        /*000c*/ 	.word	0x00000000
        /*0010*/ 	.short	0x0001
        /*0012*/ 	.short	0x0008
        /*0014*/ 	.byte	0x00, 0xf0, 0x11, 0x00


	//----- nvinfo : EIATTR_KPARAM_INFO
	.align		4
.L_199:
        /*0018*/ 	.byte	0x04, 0x17
        /*001a*/ 	.short	(.L_201 - .L_200)
.L_200:
        /*001c*/ 	.word	0x00000000
        /*0020*/ 	.short	0x0000
        /*0022*/ 	.short	0x0000
        /*0024*/ 	.byte	0x00, 0xf5, 0x21, 0x00


	//----- nvinfo : EIATTR_SPARSE_MMA_MASK
	.align		4
.L_201:
        /*0028*/ 	.byte	0x03, 0x50
        /*002a*/ 	.short	0x0000


	//----- nvinfo : EIATTR_MAXREG_COUNT
	.align		4
        /*002c*/ 	.byte	0x03, 0x1b
        /*002e*/ 	.short	0x00ff


	//----- nvinfo : EIATTR_EXTERNS
	.align		4
        /*0030*/ 	.byte	0x04, 0x0f
        /*0032*/ 	.short	(.L_203 - .L_202)


	//   ....[0]....
	.align		4
.L_202:
        /*0034*/ 	.word	index@(vprintf)


	//----- nvinfo : EIATTR_MERCURY_ISA_VERSION
	.align		4
.L_203:
        /*0038*/ 	.byte	0x03, 0x5f
        /*003a*/ 	.short	0x0101


	//----- nvinfo : EIATTR_VRC_CTA_INIT_COUNT
	.align		4
        /*003c*/ 	.byte	0x02, 0x4a
	.zero		1
	.zero		1


	//----- nvinfo : EIATTR_SYSCALL_OFFSETS
	.align		4
        /*0040*/ 	.byte	0x04, 0x46
        /*0042*/ 	.short	(.L_205 - .L_204)


	//   ....[0]....
.L_204:
        /*0044*/ 	.word	0x00000180


	//----- nvinfo : EIATTR_EXIT_INSTR_OFFSETS
	.align		4
.L_205:
        /*0048*/ 	.byte	0x04, 0x1c
        /*004a*/ 	.short	(.L_207 - .L_206)


	//   ....[0]....
.L_206:
        /*004c*/ 	.word	0x000000c0


	//   ....[1]....
        /*0050*/ 	.word	0x00000190


	//----- nvinfo : EIATTR_CRS_STACK_SIZE
	.align		4
.L_207:
        /*0054*/ 	.byte	0x04, 0x1e
        /*0056*/ 	.short	(.L_209 - .L_208)
.L_208:
        /*0058*/ 	.word	0x00000000


	//----- nvinfo : EIATTR_CBANK_PARAM_SIZE
	.align		4
.L_209:
        /*005c*/ 	.byte	0x03, 0x19
        /*005e*/ 	.short	0x000c


	//----- nvinfo : EIATTR_PARAM_CBANK
	.align		4
        /*0060*/ 	.byte	0x04, 0x0a
        /*0062*/ 	.short	(.L_211 - .L_210)
	.align		4
.L_210:
        /*0064*/ 	.word	index@(.nv.constant0._Z9vect_dblePdi)
        /*0068*/ 	.short	0x0380
        /*006a*/ 	.short	0x000c


	//----- nvinfo : EIATTR_SW_WAR
	.align		4
.L_211:
        /*006c*/ 	.byte	0x04, 0x36
        /*006e*/ 	.short	(.L_213 - .L_212)
.L_212:
        /*0070*/ 	.word	0x00000008
.L_213:


//--------------------- .nv.callgraph             --------------------------
	.section	.nv.callgraph,"",@"SHT_CUDA_CALLGRAPH"
	.align	4
	.sectionentsize	8
	.align		4
        /*0000*/ 	.word	0x00000000
	.align		4
        /*0004*/ 	.word	0xffffffff
	.align		4
        /*0008*/ 	.word	index@(_Z23cuda_soap_forces_virialPiiPdiS_P7double3S2_S0_S_iS0_)
	.align		4
        /*000c*/ 	.word	index@(vprintf)
	.align		4
        /*0010*/ 	.word	index@(_Z9vect_dblePdi)
	.align		4
        /*0014*/ 	.word	index@(vprintf)
	.align		4
        /*0018*/ 	.word	0x00000000
	.align		4
        /*001c*/ 	.word	0xfffffffe
	.align		4
        /*0020*/ 	.word	0x00000000
	.align		4
        /*0024*/ 	.word	0xfffffffd
	.align		4
        /*0028*/ 	.word	0x00000000
	.align		4
        /*002c*/ 	.word	0xfffffffc


//--------------------- .nv.constant4             --------------------------
	.section	.nv.constant4,"a",@progbits
	.align	8
	.align		8
.nv.constant4:
        /*0000*/ 	.dword	$str
	.align		8
        /*0008*/ 	.dword	$str$1
	.align		8
        /*0010*/ 	.dword	vprintf


//--------------------- .text._Z19cuda_get_sqrt_dot_pPdS_ii --------------------------
	.section	.text._Z19cuda_get_sqrt_dot_pPdS_ii,"ax",@progbits
	.align	128
        .global         _Z19cuda_get_sqrt_dot_pPdS_ii
        .type           _Z19cuda_get_sqrt_dot_pPdS_ii,@function
        .size           _Z19cuda_get_sqrt_dot_pPdS_ii,(.L_x_54 - _Z19cuda_get_sqrt_dot_pPdS_ii)
        .other          _Z19cuda_get_sqrt_dot_pPdS_ii,@"STO_CUDA_ENTRY STV_DEFAULT"
_Z19cuda_get_sqrt_dot_pPdS_ii:
.text._Z19cuda_get_sqrt_dot_pPdS_ii:
[----:B------:R-:W-:Y:S01]  /*0000*/  LDC R1, c[0x0][0x37c] ;  /* 0x0000df00ff017b82 */ /* 0x000fe20000000800 */
[----:B------:R-:W0:Y:S01]  /*0010*/  LDCU UR5, c[0x0][0x394] ;  /* 0x00007280ff0577ac */ /* 0x000e220008000800 */
[----:B------:R-:W1:Y:S01]  /*0020*/  S2R R0, SR_CTAID.X ;  /* 0x0000000000007919 */ /* 0x000e620000002500 */
[----:B------:R-:W-:Y:S01]  /*0030*/  CS2R R26, SRZ ;  /* 0x00000000001a7805 */ /* 0x000fe2000001ff00 */
[----:B------:R-:W2:Y:S01]  /*0040*/  LDCU.64 UR10, c[0x0][0x358] ;  /* 0x00006b00ff0a77ac */ /* 0x000ea20008000a00 */
[----:B------:R-:W3:Y:S01]  /*0050*/  S2R R3, SR_TID.X ;  /* 0x0000000000037919 */ /* 0x000ee20000002100 */
[----:B0-----:R-:W-:-:S09]  /*0060*/  UISETP.GE.AND UP0, UPT, UR5, 0x1, UPT ;  /* 0x000000010500788c */ /* 0x001fd2000bf06270 */
[----:B--2---:R-:W-:Y:S05]  /*0070*/  BRA.U !UP0, `(.L_x_0) ;  /* 0x0000000508b87547 */ /* 0x004fea000b800000 */
[----:B------:R-:W-:Y:S02]  /*0080*/  UISETP.GE.U32.AND UP1, UPT, UR5, 0x781, UPT ;  /* 0x000007810500788c */ /* 0x000fe4000bf26070 */
[----:B-1-3--:R-:W-:Y:S01]  /*0090*/  IMAD R5, R0, UR5, R3 ;  /* 0x0000000500057c24 */ /* 0x00afe2000f8e0203 */
[----:B------:R-:W-:Y:S01]  /*00a0*/  UIADD3 UR4, UPT, UPT, UR5, -0x1, URZ ;  /* 0xffffffff05047890 */ /* 0x000fe2000fffe0ff */
[----:B------:R-:W-:Y:S01]  /*00b0*/  IMAD.MOV.U32 R2, RZ, RZ, RZ ;  /* 0x000000ffff027224 */ /* 0x000fe200078e00ff */
[----:B------:R-:W-:Y:S02]  /*00c0*/  CS2R R26, SRZ ;  /* 0x00000000001a7805 */ /* 0x000fe4000001ff00 */
[----:B------:R-:W-:-:S04]  /*00d0*/  ULEA.HI UR4, UR4, 0x1, URZ, 0x19 ;  /* 0x0000000104047891 */ /* 0x000fc8000f8fc8ff */
[----:B------:R-:W-:-:S04]  /*00e0*/  ULOP3.LUT UR8, UR4, 0xf, URZ, 0xc0, !UPT ;  /* 0x0000000f04087892 */ /* 0x000fc8000f8ec0ff */
[----:B------:R-:W-:Y:S01]  /*00f0*/  UISETP.NE.AND UP0, UPT, UR8, URZ, UPT ;  /* 0x000000ff0800728c */ /* 0x000fe2000bf05270 */
[----:B------:R-:W-:Y:S10]  /*0100*/  BRA.U !UP1, `(.L_x_1) ;  /* 0x0000000109c07547 */ /* 0x000ff4000b800000 */
[----:B------:R-:W0:Y:S01]  /*0110*/  LDCU.64 UR6, c[0x0][0x380] ;  /* 0x00007000ff0677ac */ /* 0x000e220008000a00 */
[----:B------:R-:W-:Y:S01]  /*0120*/  IMAD.MOV.U32 R2, RZ, RZ, RZ ;  /* 0x000000ffff027224 */ /* 0x000fe200078e00ff */
[----:B------:R-:W-:Y:S01]  /*0130*/  CS2R R26, SRZ ;  /* 0x00000000001a7805 */ /* 0x000fe2000001ff00 */
[----:B------:R-:W-:Y:S01]  /*0140*/  IMAD.MOV.U32 R4, RZ, RZ, R5 ;  /* 0x000000ffff047224 */ /* 0x000fe200078e0005 */
[----:B------:R-:W-:-:S04]  /*0150*/  ULOP3.LUT UR5, UR4, 0x3fffff0, URZ, 0xc0, !UPT ;  /* 0x03fffff004057892 */ /* 0x000fc8000f8ec0ff */
[----:B------:R-:W-:Y:S02]  /*0160*/  UIADD3 UR5, UPT, UPT, -UR5, URZ, URZ ;  /* 0x000000ff05057290 */ /* 0x000fe4000fffe1ff */
[----:B0-----:R-:W-:-:S04]  /*0170*/  UIADD3 UR6, UP1, UPT, UR6, 0x100000, URZ ;  /* 0x0010000006067890 */ /* 0x001fc8000ff3e0ff */
[----:B------:R-:W-:-:S12]  /*0180*/  UIADD3.X UR7, UPT, UPT, URZ, UR7, URZ, UP1, !UPT ;  /* 0x00000007ff077290 */ /* 0x000fd80008ffe4ff */
.L_x_2:
[----:B------:R-:W-:Y:S01]  /*0190*/  MOV R24, UR6 ;  /* 0x0000000600187c02 */ /* 0x000fe20008000f00 */
[----:B------:R-:W-:-:S04]  /*01a0*/  IMAD.U32 R25, RZ, RZ, UR7 ;  /* 0x00000007ff197e24 */ /* 0x000fc8000f8e00ff */
[----:B------:R-:W-:-:S05]  /*01b0*/  IMAD.WIDE R24, R4, 0x8, R24 ;  /* 0x0000000804187825 */ /* 0x000fca00078e0218 */
[----:B------:R-:W2:Y:S04]  /*01c0*/  LDG.E.64 R16, desc[UR10][R24.64+-0x100000] ;  /* 0xf000000a18107981 */ /* 0x000ea8000c1e1b00 */
[----:B------:R-:W3:Y:S04]  /*01d0*/  LDG.E.64 R14, desc[UR10][R24.64+-0xe0000] ;  /* 0xf200000a180e7981 */ /* 0x000ee8000c1e1b00 */
[----:B------:R-:W4:Y:S04]  /*01e0*/  LDG.E.64 R12, desc[UR10][R24.64+-0xc0000] ;  /* 0xf400000a180c7981 */ /* 0x000f28000c1e1b00 */
[----:B------:R-:W5:Y:S04]  /*01f0*/  LDG.E.64 R10, desc[UR10][R24.64+-0xa0000] ;  /* 0xf600000a180a7981 */ /* 0x000f68000c1e1b00 */
[----:B------:R-:W5:Y:S04]  /*0200*/  LDG.E.64 R8, desc[UR10][R24.64+-0x80000] ;  /* 0xf800000a18087981 */ /* 0x000f68000c1e1b00 */
[----:B------:R-:W5:Y:S04]  /*0210*/  LDG.E.64 R6, desc[UR10][R24.64+-0x60000] ;  /* 0xfa00000a18067981 */ /* 0x000f68000c1e1b00 */
[----:B------:R-:W5:Y:S04]  /*0220*/  LDG.E.64 R22, desc[UR10][R24.64+-0x40000] ;  /* 0xfc00000a18167981 */ /* 0x000f68000c1e1b00 */
[----:B------:R-:W5:Y:S04]  /*0230*/  LDG.E.64 R20, desc[UR10][R24.64+-0x20000] ;  /* 0xfe00000a18147981 */ /* 0x000f68000c1e1b00 */
[----:B------:R-:W5:Y:S01]  /*0240*/  LDG.E.64 R18, desc[UR10][R24.64] ;  /* 0x0000000a18127981 */ /* 0x000f62000c1e1b00 */
[----:B--2---:R-:W-:-:S03]  /*0250*/  DFMA R16, R16, R16, R26 ;  /* 0x000000101010722b */ /* 0x004fc6000000001a */
[----:B------:R-:W2:Y:S05]  /*0260*/  LDG.E.64 R26, desc[UR10][R24.64+0xe0000] ;  /* 0x0e00000a181a7981 */ /* 0x000eaa000c1e1b00 */
[----:B---3--:R-:W-:Y:S02]  /*0270*/  DFMA R14, R14, R14, R16 ;  /* 0x0000000e0e0e722b */ /* 0x008fe40000000010 */
[----:B------:R-:W3:Y:S06]  /*0280*/  LDG.E.64 R16, desc[UR10][R24.64+0x20000] ;  /* 0x0200000a18107981 */ /* 0x000eec000c1e1b00 */
[----:B----4-:R-:W-:-:S02]  /*0290*/  DFMA R12, R12, R12, R14 ;  /* 0x0000000c0c0c722b */ /* 0x010fc4000000000e */
[----:B------:R-:W4:Y:S06]  /*02a0*/  LDG.E.64 R14, desc[UR10][R24.64+0x40000] ;  /* 0x0400000a180e7981 */ /* 0x000f2c000c1e1b00 */
[----:B-----5:R-:W-:Y:S02]  /*02b0*/  DFMA R10, R10, R10, R12 ;  /* 0x0000000a0a0a722b */ /* 0x020fe4000000000c */
[----:B------:R-:W5:Y:S06]  /*02c0*/  LDG.E.64 R12, desc[UR10][R24.64+0x60000] ;  /* 0x0600000a180c7981 */ /* 0x000f6c000c1e1b00 */
[----:B------:R-:W-:-:S02]  /*02d0*/  DFMA R8, R8, R8, R10 ;  /* 0x000000080808722b */ /* 0x000fc4000000000a */
[----:B------:R-:W2:Y:S06]  /*02e0*/  LDG.E.64 R10, desc[UR10][R24.64+0x80000] ;  /* 0x0800000a180a7981 */ /* 0x000eac000c1e1b00 */
[----:B------:R-:W-:Y:S02]  /*02f0*/  DFMA R6, R6, R6, R8 ;  /* 0x000000060606722b */ /* 0x000fe40000000008 */
[----:B------:R-:W2:Y:S06]  /*0300*/  LDG.E.64 R8, desc[UR10][R24.64+0xa0000] ;  /* 0x0a00000a18087981 */ /* 0x000eac000c1e1b00 */
[----:B------:R-:W-:-:S02]  /*0310*/  DFMA R22, R22, R22, R6 ;  /* 0x000000161616722b */ /* 0x000fc40000000006 */
[----:B------:R-:W2:Y:S06]  /*0320*/  LDG.E.64 R6, desc[UR10][R24.64+0xc0000] ;  /* 0x0c00000a18067981 */ /* 0x000eac000c1e1b00 */
[----:B------:R-:W-:-:S08]  /*0330*/  DFMA R22, R20, R20, R22 ;  /* 0x000000141416722b */ /* 0x000fd00000000016 */
[----:B------:R-:W-:Y:S01]  /*0340*/  DFMA R22, R18, R18, R22 ;  /* 0x000000121216722b */ /* 0x000fe20000000016 */
[----:B------:R-:W-:-:S04]  /*0350*/  UIADD3 UR5, UPT, UPT, UR5, 0x10, URZ ;  /* 0x0000001005057890 */ /* 0x000fc8000fffe0ff */
[----:B------:R-:W-:Y:S01]  /*0360*/  UISETP.NE.AND UP1, UPT, UR5, URZ, UPT ;  /* 0x000000ff0500728c */ /* 0x000fe2000bf25270 */
[----:B------:R-:W-:Y:S01]  /*0370*/  VIADD R2, R2, 0x800 ;  /* 0x0000080002027836 */ /* 0x000fe20000000000 */
[----:B------:R-:W-:Y:S01]  /*0380*/  IADD3 R4, PT, PT, R4, 0x40000, RZ ;  /* 0x0004000004047810 */ /* 0x000fe20007ffe0ff */
[----:B---3--:R-:W-:-:S08]  /*0390*/  DFMA R22, R16, R16, R22 ;  /* 0x000000101016722b */ /* 0x008fd00000000016 */
[----:B----4-:R-:W-:-:S08]  /*03a0*/  DFMA R22, R14, R14, R22 ;  /* 0x0000000e0e16722b */ /* 0x010fd00000000016 */
[----:B-----5:R-:W-:-:S08]  /*03b0*/  DFMA R22, R12, R12, R22 ;  /* 0x0000000c0c16722b */ /* 0x020fd00000000016 */
[----:B--2---:R-:W-:-:S08]  /*03c0*/  DFMA R22, R10, R10, R22 ;  /* 0x0000000a0a16722b */ /* 0x004fd00000000016 */
[----:B------:R-:W-:-:S08]  /*03d0*/  DFMA R22, R8, R8, R22 ;  /* 0x000000080816722b */ /* 0x000fd00000000016 */
[----:B------:R-:W-:-:S08]  /*03e0*/  DFMA R22, R6, R6, R22 ;  /* 0x000000060616722b */ /* 0x000fd00000000016 */
[----:B------:R-:W-:Y:S01]  /*03f0*/  DFMA R26, R26, R26, R22 ;  /* 0x0000001a1a1a722b */ /* 0x000fe20000000016 */
[----:B------:R-:W-:Y:S10]  /*0400*/  BRA.U UP1, `(.L_x_2) ;  /* 0xfffffffd01607547 */ /* 0x000ff4000b83ffff */
.L_x_1:
[----:B------:R-:W-:Y:S05]  /*0410*/  BRA.U !UP0, `(.L_x_0) ;  /* 0x0000000108d07547 */ /* 0x000fea000b800000 */
[----:B------:R-:W-:Y:S02]  /*0420*/  UISETP.GE.U32.AND UP0, UPT, UR8, 0x8, UPT ;  /* 0x000000080800788c */ /* 0x000fe4000bf06070 */
[----:B------:R-:W-:-:S04]  /*0430*/  ULOP3.LUT UR5, UR4, 0x7, URZ, 0xc0, !UPT ;  /* 0x0000000704057892 */ /* 0x000fc8000f8ec0ff */
[----:B------:R-:W-:-:S03]  /*0440*/  UISETP.NE.AND UP1, UPT, UR5, URZ, UPT ;  /* 0x000000ff0500728c */ /* 0x000fc6000bf25270 */
[----:B------:R-:W-:Y:S08]  /*0450*/  BRA.U !UP0, `(.L_x_3) ;  /* 0x0000000108507547 */ /* 0x000ff0000b800000 */
[----:B------:R-:W0:Y:S01]  /*0460*/  LDC.64 R20, c[0x0][0x380] ;  /* 0x0000e000ff147b82 */ /* 0x000e220000000a00 */
[----:B------:R-:W-:-:S04]  /*0470*/  IMAD R7, R2, 0x80, R5 ;  /* 0x0000008002077824 */ /* 0x000fc800078e0205 */
[----:B0-----:R-:W-:-:S05]  /*0480*/  IMAD.WIDE R20, R7, 0x8, R20 ;  /* 0x0000000807147825 */ /* 0x001fca00078e0214 */
[----:B------:R-:W2:Y:S04]  /*0490*/  LDG.E.64 R22, desc[UR10][R20.64] ;  /* 0x0000000a14167981 */ /* 0x000ea8000c1e1b00 */
[----:B------:R-:W3:Y:S04]  /*04a0*/  LDG.E.64 R16, desc[UR10][R20.64+0x20000] ;  /* 0x0200000a14107981 */ /* 0x000ee8000c1e1b00 */
[----:B------:R-:W4:Y:S04]  /*04b0*/  LDG.E.64 R14, desc[UR10][R20.64+0x40000] ;  /* 0x0400000a140e7981 */ /* 0x000f28000c1e1b00 */
[----:B------:R-:W5:Y:S04]  /*04c0*/  LDG.E.64 R12, desc[UR10][R20.64+0x60000] ;  /* 0x0600000a140c7981 */ /* 0x000f68000c1e1b00 */
[----:B------:R-:W5:Y:S04]  /*04d0*/  LDG.E.64 R10, desc[UR10][R20.64+0x80000] ;  /* 0x0800000a140a7981 */ /* 0x000f68000c1e1b00 */
[----:B------:R-:W5:Y:S04]  /*04e0*/  LDG.E.64 R8, desc[UR10][R20.64+0xa0000] ;  /* 0x0a00000a14087981 */ /* 0x000f68000c1e1b00 */
[----:B------:R-:W5:Y:S04]  /*04f0*/  LDG.E.64 R6, desc[UR10][R20.64+0xc0000] ;  /* 0x0c00000a14067981 */ /* 0x000f68000c1e1b00 */
[----:B------:R-:W5:Y:S01]  /*0500*/  LDG.E.64 R18, desc[UR10][R20.64+0xe0000] ;  /* 0x0e00000a14127981 */ /* 0x000f62000c1e1b00 */
[----:B------:R-:W-:Y:S01]  /*0510*/  VIADD R2, R2, 0x400 ;  /* 0x0000040002027836 */ /* 0x000fe20000000000 */
[----:B--2---:R-:W-:-:S08]  /*0520*/  DFMA R22, R22, R22, R26 ;  /* 0x000000161616722b */ /* 0x004fd0000000001a */
[----:B---3--:R-:W-:-:S08]  /*0530*/  DFMA R22, R16, R16, R22 ;  /* 0x000000101016722b */ /* 0x008fd00000000016 */
[----:B----4-:R-:W-:-:S08]  /*0540*/  DFMA R22, R14, R14, R22 ;  /* 0x0000000e0e16722b */ /* 0x010fd00000000016 */
[----:B-----5:R-:W-:-:S08]  /*0550*/  DFMA R22, R12, R12, R22 ;  /* 0x0000000c0c16722b */ /* 0x020fd00000000016 */
[----:B------:R-:W-:-:S08]  /*0560*/  DFMA R22, R10, R10, R22 ;  /* 0x0000000a0a16722b */ /* 0x000fd00000000016 */
[----:B------:R-:W-:-:S08]  /*0570*/  DFMA R22, R8, R8, R22 ;  /* 0x000000080816722b */ /* 0x000fd00000000016 */
[----:B------:R-:W-:-:S08]  /*0580*/  DFMA R22, R6, R6, R22 ;  /* 0x000000060616722b */ /* 0x000fd00000000016 */
[----:B------:R-:W-:-:S11]  /*0590*/  DFMA R26, R18, R18, R22 ;  /* 0x00000012121a722b */ /* 0x000fd60000000016 */
.L_x_3:
[----:B------:R-:W-:Y:S05]  /*05a0*/  BRA.U !UP1, `(.L_x_0) ;  /* 0x00000001096c7547 */ /* 0x000fea000b800000 */
[----:B------:R-:W-:Y:S02]  /*05b0*/  UISETP.GE.U32.AND UP0, UPT, UR5, 0x4, UPT ;  /* 0x000000040500788c */ /* 0x000fe4000bf06070 */
[----:B------:R-:W-:-:S04]  /*05c0*/  ULOP3.LUT UR4, UR4, 0x3, URZ, 0xc0, !UPT ;  /* 0x0000000304047892 */ /* 0x000fc8000f8ec0ff */
[----:B------:R-:W-:-:S03]  /*05d0*/  UISETP.NE.AND UP1, UPT, UR4, URZ, UPT ;  /* 0x000000ff0400728c */ /* 0x000fc6000bf25270 */
[----:B------:R-:W-:Y:S08]  /*05e0*/  BRA.U !UP0, `(.L_x_4) ;  /* 0x0000000108307547 */ /* 0x000ff0000b800000 */
[----:B------:R-:W0:Y:S01]  /*05f0*/  LDC.64 R6, c[0x0][0x380] ;  /* 0x0000e000ff067b82 */ /* 0x000e220000000a00 */
[----:B------:R-:W-:-:S05]  /*0600*/  LEA R9, R2, R5, 0x7 ;  /* 0x0000000502097211 */ /* 0x000fca00078e38ff */
[----:B0-----:R-:W-:-:S05]  /*0610*/  IMAD.WIDE R6, R9, 0x8, R6 ;  /* 0x0000000809067825 */ /* 0x001fca00078e0206 */
[----:B------:R-:W2:Y:S04]  /*0620*/  LDG.E.64 R8, desc[UR10][R6.64] ;  /* 0x0000000a06087981 */ /* 0x000ea8000c1e1b00 */
[----:B------:R-:W3:Y:S04]  /*0630*/  LDG.E.64 R10, desc[UR10][R6.64+0x20000] ;  /* 0x0200000a060a7981 */ /* 0x000ee8000c1e1b00 */
[----:B------:R-:W4:Y:S04]  /*0640*/  LDG.E.64 R12, desc[UR10][R6.64+0x40000] ;  /* 0x0400000a060c7981 */ /* 0x000f28000c1e1b00 */
[----:B------:R-:W5:Y:S01]  /*0650*/  LDG.E.64 R14, desc[UR10][R6.64+0x60000] ;  /* 0x0600000a060e7981 */ /* 0x000f62000c1e1b00 */
[----:B------:R-:W-:Y:S01]  /*0660*/  VIADD R2, R2, 0x200 ;  /* 0x0000020002027836 */ /* 0x000fe20000000000 */
[----:B--2---:R-:W-:-:S08]  /*0670*/  DFMA R8, R8, R8, R26 ;  /* 0x000000080808722b */ /* 0x004fd0000000001a */
[----:B---3--:R-:W-:-:S08]  /*0680*/  DFMA R8, R10, R10, R8 ;  /* 0x0000000a0a08722b */ /* 0x008fd00000000008 */
[----:B----4-:R-:W-:-:S08]  /*0690*/  DFMA R8, R12, R12, R8 ;  /* 0x0000000c0c08722b */ /* 0x010fd00000000008 */
[----:B-----5:R-:W-:-:S11]  /*06a0*/  DFMA R26, R14, R14, R8 ;  /* 0x0000000e0e1a722b */ /* 0x020fd60000000008 */
.L_x_4:
[----:B------:R-:W-:Y:S05]  /*06b0*/  BRA.U !UP1, `(.L_x_0) ;  /* 0x0000000109287547 */ /* 0x000fea000b800000 */
[----:B------:R-:W0:Y:S01]  /*06c0*/  LDC.64 R6, c[0x0][0x380] ;  /* 0x0000e000ff067b82 */ /* 0x000e220000000a00 */
[----:B------:R-:W-:Y:S01]  /*06d0*/  IMAD R9, R2, 0x80, R5 ;  /* 0x0000008002097824 */ /* 0x000fe200078e0205 */
[----:B------:R-:W-:-:S12]  /*06e0*/  UIADD3 UR4, UPT, UPT, -UR4, URZ, URZ ;  /* 0x000000ff04047290 */ /* 0x000fd8000fffe1ff */
.L_x_5:
[----:B0-----:R-:W-:-:S06]  /*06f0*/  IMAD.WIDE R4, R9, 0x8, R6 ;  /* 0x0000000809047825 */ /* 0x001fcc00078e0206 */
[----:B------:R-:W2:Y:S01]  /*0700*/  LDG.E.64 R4, desc[UR10][R4.64] ;  /* 0x0000000a04047981 */ /* 0x000ea2000c1e1b00 */
[----:B------:R-:W-:Y:S01]  /*0710*/  UIADD3 UR4, UPT, UPT, UR4, 0x1, URZ ;  /* 0x0000000104047890 */ /* 0x000fe2000fffe0ff */
[----:B------:R-:W-:-:S03]  /*0720*/  IADD3 R9, PT, PT, R9, 0x4000, RZ ;  /* 0x0000400009097810 */ /* 0x000fc60007ffe0ff */
[----:B------:R-:W-:Y:S01]  /*0730*/  UISETP.NE.AND UP0, UPT, UR4, URZ, UPT ;  /* 0x000000ff0400728c */ /* 0x000fe2000bf05270 */
[----:B--2---:R-:W-:-:S08]  /*0740*/  DFMA R26, R4, R4, R26 ;  /* 0x00000004041a722b */ /* 0x004fd0000000001a */
[----:B------:R-:W-:Y:S05]  /*0750*/  BRA.U UP0, `(.L_x_5) ;  /* 0xfffffffd00e47547 */ /* 0x000fea000b83ffff */
.L_x_0:
[----:B------:R-:W0:Y:S01]  /*0760*/  S2UR UR5, SR_CgaCtaId ;  /* 0x00000000000579c3 */ /* 0x000e220000008800 */
[----:B------:R-:W-:Y:S01]  /*0770*/  UMOV UR4, 0x400 ;  /* 0x0000040000047882 */ /* 0x000fe20000000000 */
[C---:B---3--:R-:W-:Y:S02]  /*0780*/  ISETP.GT.U32.AND P1, PT, R3.reuse, 0x3f, PT ;  /* 0x0000003f0300780c */ /* 0x048fe40003f24070 */
[----:B------:R-:W-:Y:S01]  /*0790*/  ISETP.GT.U32.AND P0, PT, R3, 0x1f, PT ;  /* 0x0000001f0300780c */ /* 0x000fe20003f04070 */
[----:B0-----:R-:W-:-:S06]  /*07a0*/  ULEA UR4, UR5, UR4, 0x18 ;  /* 0x0000000405047291 */ /* 0x001fcc000f8ec0ff */
[----:B------:R-:W-:-:S05]  /*07b0*/  LEA R5, R3, UR4, 0x3 ;  /* 0x0000000403057c11 */ /* 0x000fca000f8e18ff */
[----:B------:R-:W-:Y:S01]  /*07c0*/  STS.64 [R5], R26 ;  /* 0x0000001a05007388 */ /* 0x000fe20000000a00 */
[----:B------:R-:W-:Y:S06]  /*07d0*/  BAR.SYNC.DEFER_BLOCKING 0x0 ;  /* 0x0000000000007b1d */ /* 0x000fec0000010000 */
[----:B------:R-:W-:Y:S04]  /*07e0*/  @!P1 LDS.64 R6, [R5+0x200] ;  /* 0x0002000005069984 */ /* 0x000fe80000000a00 */
[----:B------:R-:W0:Y:S02]  /*07f0*/  @!P1 LDS.64 R8, [R5] ;  /* 0x0000000005089984 */ /* 0x000e240000000a00 */
[----:B0-----:R-:W-:-:S07]  /*0800*/  @!P1 DADD R6, R6, R8 ;  /* 0x0000000006069229 */ /* 0x001fce0000000008 */
[----:B------:R-:W-:Y:S01]  /*0810*/  @!P1 STS.64 [R5], R6 ;  /* 0x0000000605009388 */ /* 0x000fe20000000a00 */
[----:B------:R-:W-:Y:S01]  /*0820*/  BAR.SYNC.DEFER_BLOCKING 0x0 ;  /* 0x0000000000007b1d */ /* 0x000fe20000010000 */
[----:B------:R-:W-:-:S05]  /*0830*/  ISETP.GT.U32.AND P1, PT, R3, 0xf, PT ;  /* 0x0000000f0300780c */ /* 0x000fca0003f24070 */
        /* <DEDUP_REMOVED lines=23> */
[----:B------:R-:W-:-:S05]  /*09b0*/  ISETP.NE.AND P1, PT, R3, RZ, PT ;  /* 0x000000ff0300720c */ /* 0x000fca0003f25270 */
[----:B------:R-:W-:Y:S04]  /*09c0*/  @!P0 LDS.64 R10, [R5+0x10] ;  /* 0x00001000050a8984 */ /* 0x000fe80000000a00 */
[----:B------:R-:W0:Y:S02]  /*09d0*/  @!P0 LDS.64 R12, [R5] ;  /* 0x00000000050c8984 */ /* 0x000e240000000a00 */
[----:B0-----:R-:W-:-:S07]  /*09e0*/  @!P0 DADD R10, R10, R12 ;  /* 0x000000000a0a8229 */ /* 0x001fce000000000c */
[----:B------:R-:W-:Y:S01]  /*09f0*/  @!P0 STS.64 [R5], R10 ;  /* 0x0000000a05008388 */ /* 0x000fe20000000a00 */
[----:B------:R-:W-:Y:S06]  /*0a00*/  BAR.SYNC.DEFER_BLOCKING 0x0 ;  /* 0x0000000000007b1d */ /* 0x000fec0000010000 */
[----:B------:R-:W-:Y:S04]  /*0a10*/  @!P1 LDS.64 R2, [UR4+0x8] ;  /* 0x00000804ff029984 */ /* 0x000fe80008000a00 */
[----:B------:R-:W0:Y:S02]  /*0a20*/  @!P1 LDS.64 R6, [R5] ;  /* 0x0000000005069984 */ /* 0x000e240000000a00 */
[----:B0-----:R-:W-:-:S07]  /*0a30*/  @!P1 DADD R2, R2, R6 ;  /* 0x0000000002029229 */ /* 0x001fce0000000006 */
[----:B------:R0:W-:Y:S01]  /*0a40*/  @!P1 STS.64 [R5], R2 ;  /* 0x0000000205009388 */ /* 0x0001e20000000a00 */
[----:B------:R-:W-:Y:S06]  /*0a50*/  BAR.SYNC.DEFER_BLOCKING 0x0 ;  /* 0x0000000000007b1d */ /* 0x000fec0000010000 */
[----:B------:R-:W-:Y:S05]  /*0a60*/  @P1 EXIT ;  /* 0x000000000000194d */ /* 0x000fea0003800000 */
[----:B0-----:R-:W0:Y:S01]  /*0a70*/  LDS.64 R4, [UR4] ;  /* 0x00000004ff047984 */ /* 0x001e220008000a00 */
[----:B------:R-:W1:Y:S01]  /*0a80*/  LDC.64 R2, c[0x0][0x388] ;  /* 0x0000e200ff027b82 */ /* 0x000e620000000a00 */
[----:B------:R-:W-:Y:S01]  /*0a90*/  UMOV UR6, 0x88e368f1 ;  /* 0x88e368f100067882 */ /* 0x000fe20000000000 */
[----:B------:R-:W-:Y:S01]  /*0aa0*/  UMOV UR7, 0x3ee4f8b5 ;  /* 0x3ee4f8b500077882 */ /* 0x000fe20000000000 */
[----:B-1----:R-:W-:Y:S01]  /*0ab0*/  IMAD.WIDE.U32 R2, R0, 0x8, R2 ;  /* 0x0000000800027825 */ /* 0x002fe200078e0002 */
[----:B0-----:R-:W-:-:S06]  /*0ac0*/  DSETP.GE.AND P0, PT, R4, UR6, PT ;  /* 0x0000000604007e2a */ /* 0x001fcc000bf06000 */
[----:B------:R-:W-:Y:S02]  /*0ad0*/  FSEL R4, R4, RZ, P0 ;  /* 0x000000ff04047208 */ /* 0x000fe40000000000 */
[----:B------:R-:W-:-:S05]  /*0ae0*/  FSEL R5, R5, 1.875, P0 ;  /* 0x3ff0000005057808 */ /* 0x000fca0000000000 */
[----:B------:R-:W-:Y:S01]  /*0af0*/  STG.E.64 desc[UR10][R2.64], R4 ;  /* 0x0000000402007986 */ /* 0x000fe2000c101b0a */
[----:B------:R-:W-:Y:S05]  /*0b00*/  EXIT ;  /* 0x000000000000794d */ /* 0x000fea0003800000 */
.L_x_6:
[----:B------:R-:W-:-:S00]  /*0b10*/  BRA `(.L_x_6) ;  /* 0xfffffffc00fc7947 */ /* 0x000fc0000383ffff */
[----:B------:R-:W-:-:S00]  /*0b20*/  NOP ;  /* 0x0000000000007918 */ /* 0x000fc00000000000 */
        /* <DEDUP_REMOVED lines=13> */
.L_x_54:


//--------------------- .text._Z15cuda_get_soap_pPdS_P7double2Piiiii --------------------------
	.section	.text._Z15cuda_get_soap_pPdS_P7double2Piiiii,"ax",@progbits
	.align	128
        .global         _Z15cuda_get_soap_pPdS_P7double2Piiiii
        .type           _Z15cuda_get_soap_pPdS_P7double2Piiiii,@function
        .size           _Z15cuda_get_soap_pPdS_P7double2Piiiii,(.L_x_55 - _Z15cuda_get_soap_pPdS_P7double2Piiiii)
        .other          _Z15cuda_get_soap_pPdS_P7double2Piiiii,@"STO_CUDA_ENTRY STV_DEFAULT"
_Z15cuda_get_soap_pPdS_P7double2Piiiii:
.text._Z15cuda_get_soap_pPdS_P7double2Piiiii:
[----:B------:R-:W-:Y:S01]  /*0000*/  LDC R1, c[0x0][0x37c] ;  /* 0x0000df00ff017b82 */ /* 0x000fe20000000800 */
[----:B------:R-:W0:Y:S07]  /*0010*/  S2R R6, SR_TID.X ;  /* 0x0000000000067919 */ /* 0x000e2e0000002100 */
[----:B------:R-:W0:Y:S01]  /*0020*/  S2UR UR4, SR_CTAID.X ;  /* 0x00000000000479c3 */ /* 0x000e220000002500 */
[----:B------:R-:W1:Y:S07]  /*0030*/  LDCU UR5, c[0x0][0x3a0] ;  /* 0x00007400ff0577ac */ /* 0x000e6e0008000800 */
[----:B------:R-:W0:Y:S08]  /*0040*/  LDC R3, c[0x0][0x360] ;  /* 0x0000d800ff037b82 */ /* 0x000e300000000800 */
[----:B------:R-:W2:Y:S01]  /*0050*/  LDC R0, c[0x0][0x3a8] ;  /* 0x0000ea00ff007b82 */ /* 0x000ea20000000800 */
[----:B0-----:R-:W-:Y:S01]  /*0060*/  IMAD R6, R3, UR4, R6 ;  /* 0x0000000403067c24 */ /* 0x001fe2000f8e0206 */
[----:B--2---:R-:W-:-:S04]  /*0070*/  ISETP.GE.AND P0, PT, R0, 0x1, PT ;  /* 0x000000010000780c */ /* 0x004fc80003f06270 */
[----:B-1----:R-:W-:-:S13]  /*0080*/  ISETP.GE.OR P0, PT, R6, UR5, !P0 ;  /* 0x0000000506007c0c */ /* 0x002fda000c706670 */
[----:B------:R-:W-:Y:S05]  /*0090*/  @P0 EXIT ;  /* 0x000000000000094d */ /* 0x000fea0003800000 */
[----:B------:R-:W0:Y:S02]  /*00a0*/  LDCU UR4, c[0x0][0x3ac] ;  /* 0x00007580ff0477ac */ /* 0x000e240008000800 */
[----:B0-----:R-:W-:-:S13]  /*00b0*/  ISETP.LE.AND P0, PT, RZ, UR4, PT ;  /* 0x00000004ff007c0c */ /* 0x001fda000bf03270 */
[----:B------:R-:W-:Y:S05]  /*00c0*/  @!P0 EXIT ;  /* 0x000000000000894d */ /* 0x000fea0003800000 */
[----:B------:R-:W-:Y:S01]  /*00d0*/  UIADD3 UR6, UPT, UPT, UR4, 0x1, URZ ;  /* 0x0000000104067890 */ /* 0x000fe2000fffe0ff */
[----:B------:R-:W-:Y:S01]  /*00e0*/  IMAD.MOV.U32 R4, RZ, RZ, RZ ;  /* 0x000000ffff047224 */ /* 0x000fe200078e00ff */
[----:B------:R-:W-:Y:S01]  /*00f0*/  UIMAD UR4, UR4, UR4, UR4 ;  /* 0x00000004040472a4 */ /* 0x000fe2000f8e0204 */
[----:B------:R-:W0:Y:S03]  /*0100*/  LDCU.64 UR10, c[0x0][0x358] ;  /* 0x00006b00ff0a77ac */ /* 0x000e260008000a00 */
[----:B------:R-:W-:Y:S01]  /*0110*/  ULEA.HI UR4, UR4, UR4, URZ, 0x1 ;  /* 0x0000000404047291 */ /* 0x000fe2000f8f08ff */
[----:B------:R-:W-:-:S03]  /*0120*/  UMOV UR5, URZ ;  /* 0x000000ff00057c82 */ /* 0x000fc60008000000 */
[----:B------:R-:W-:-:S03]  /*0130*/  ULEA.HI.SX32 UR6, UR4, UR6, 0x1f ;  /* 0x0000000604067291 */ /* 0x000fc6000f8ffaff */
[----:B------:R-:W-:-:S09]  /*0140*/  UMOV UR4, URZ ;  /* 0x000000ff00047c82 */ /* 0x000fd20008000000 */
.L_x_13:
[----:B012--5:R-:W-:-:S05]  /*0150*/  UMOV UR7, UR4 ;  /* 0x0000000400077c82 */ /* 0x027fca0008000000 */
.L_x_12:
[----:B-1----:R-:W1:Y:S01]  /*0160*/  LDCU.64 UR12, c[0x0][0x3a8] ;  /* 0x00007500ff0c77ac */ /* 0x002e620008000a00 */
[----:B------:R-:W-:Y:S01]  /*0170*/  HFMA2 R0, -RZ, RZ, 0, 0 ;  /* 0x00000000ff007431 */ /* 0x000fe200000001ff */
[----:B------:R-:W-:Y:S02]  /*0180*/  PRMT R2, RZ, 0x7610, R2 ;  /* 0x00007610ff027816 */ /* 0x000fe40000000002 */
[----:B------:R-:W-:Y:S01]  /*0190*/  PRMT R3, RZ, 0x7610, R3 ;  /* 0x00007610ff037816 */ /* 0x000fe20000000003 */
[----:B-1----:R-:W-:Y:S02]  /*01a0*/  UIMAD UR8, UR4, UR12, UR7 ;  /* 0x0000000c040872a4 */ /* 0x002fe4000f8e0207 */
[----:B------:R-:W-:Y:S02]  /*01b0*/  UIADD3 UR7, UPT, UPT, UR7, 0x1, URZ ;  /* 0x0000000107077890 */ /* 0x000fe4000fffe0ff */
[----:B------:R-:W-:Y:S02]  /*01c0*/  UIMAD UR8, UR8, UR13, UR8 ;  /* 0x0000000d080872a4 */ /* 0x000fe4000f8e0208 */
[----:B0-2--5:R-:W-:-:S11]  /*01d0*/  UISETP.NE.AND UP0, UPT, UR7, UR12, UPT ;  /* 0x0000000c0700728c */ /* 0x025fd6000bf05270 */
.L_x_11:
[----:B-1----:R-:W1:Y:S01]  /*01e0*/  LDC.64 R8, c[0x0][0x398] ;  /* 0x0000e600ff087b82 */ /* 0x002e620000000a00 */
[----:B------:R-:W-:-:S04]  /*01f0*/  VIADD R5, R0, UR8 ;  /* 0x0000000800057c36 */ /* 0x000fc80008000000 */
[----:B-1----:R-:W-:-:S06]  /*0200*/  IMAD.WIDE.U32 R8, R5, 0x4, R8 ;  /* 0x0000000405087825 */ /* 0x002fcc00078e0008 */
[----:B0-2---:R-:W2:Y:S01]  /*0210*/  LDG.E R8, desc[UR10][R8.64] ;  /* 0x0000000a08087981 */ /* 0x005ea2000c1e1900 */
[----:B------:R-:W-:Y:S01]  /*0220*/  VIADD R7, R0, 0x1 ;  /* 0x0000000100077836 */ /* 0x000fe20000000000 */
[----:B------:R-:W-:Y:S02]  /*0230*/  MOV R5, R0 ;  /* 0x0000000000057202 */ /* 0x000fe40000000f00 */
[----:B------:R-:W-:Y:S01]  /*0240*/  IADD3 R3, PT, PT, R3, 0x1, RZ ;  /* 0x0000000103037810 */ /* 0x000fe20007ffe0ff */
[----:B------:R-:W-:Y:S01]  /*0250*/  IMAD.MOV.U32 R0, RZ, RZ, R7 ;  /* 0x000000ffff007224 */ /* 0x000fe200078e0007 */
[----:B--2---:R-:W-:-:S13]  /*0260*/  ISETP.NE.AND P0, PT, R8, RZ, PT ;  /* 0x000000ff0800720c */ /* 0x004fda0003f05270 */
[----:B-----5:R-:W-:Y:S05]  /*0270*/  @!P0 BRA `(.L_x_7) ;  /* 0x0000000800288947 */ /* 0x020fea0003800000 */
[----:B------:R-:W0:Y:S01]  /*0280*/  S2R R9, SR_TID.X ;  /* 0x0000000000097919 */ /* 0x000e220000002100 */
[----:B------:R-:W1:Y:S08]  /*0290*/  LDC R7, c[0x0][0x3a4] ;  /* 0x0000e900ff077b82 */ /* 0x000e700000000800 */
[----:B------:R-:W2:Y:S08]  /*02a0*/  LDC.64 R16, c[0x0][0x380] ;  /* 0x0000e000ff107b82 */ /* 0x000eb00000000a00 */
[----:B------:R-:W0:Y:S08]  /*02b0*/  S2UR UR9, SR_CTAID.X ;  /* 0x00000000000979c3 */ /* 0x000e300000002500 */
[----:B------:R-:W0:Y:S01]  /*02c0*/  LDC R8, c[0x0][0x360] ;  /* 0x0000d800ff087b82 */ /* 0x000e220000000800 */
[----:B-1----:R-:W-:-:S07]  /*02d0*/  IMAD R7, R6, R7, UR5 ;  /* 0x0000000506077e24 */ /* 0x002fce000f8e0207 */
[----:B------:R-:W1:Y:S01]  /*02e0*/  LDC R11, c[0x0][0x3a8] ;  /* 0x0000ea00ff0b7b82 */ /* 0x000e620000000800 */
[----:B--2---:R-:W-:Y:S01]  /*02f0*/  IMAD.WIDE R16, R7, 0x8, R16 ;  /* 0x0000000807107825 */ /* 0x004fe200078e0210 */
[----:B------:R-:W-:-:S03]  /*0300*/  ISETP.GE.U32.AND P0, PT, R5, 0x7, PT ;  /* 0x000000070500780c */ /* 0x000fc60003f06070 */
[----:B------:R-:W-:Y:S01]  /*0310*/  IMAD R7, R0, R5, RZ ;  /* 0x0000000500077224 */ /* 0x000fe200078e02ff */
[----:B------:R2:W5:Y:S01]  /*0320*/  LDG.E.64 R22, desc[UR10][R16.64] ;  /* 0x0000000a10167981 */ /* 0x000562000c1e1b00 */
[----:B------:R-:W-:-:S03]  /*0330*/  MOV R14, RZ ;  /* 0x000000ff000e7202 */ /* 0x000fc60000000f00 */
[----:B------:R-:W-:Y:S01]  /*0340*/  SHF.R.U32.HI R7, RZ, 0x1, R7 ;  /* 0x00000001ff077819 */ /* 0x000fe20000011607 */
[----:B0-----:R-:W-:-:S04]  /*0350*/  IMAD R8, R8, UR9, R9 ;  /* 0x0000000908087c24 */ /* 0x001fc8000f8e0209 */
[----:B-1----:R-:W-:-:S04]  /*0360*/  IMAD R8, R8, R11, UR4 ;  /* 0x0000000408087e24 */ /* 0x002fc8000f8e020b */
[----:B------:R-:W-:-:S04]  /*0370*/  IMAD R7, R8, UR6, R7 ;  /* 0x0000000608077c24 */ /* 0x000fc8000f8e0207 */
[----:B------:R-:W-:Y:S01]  /*0380*/  VIADD R7, R7, 0x1 ;  /* 0x0000000107077836 */ /* 0x000fe20000000000 */
[----:B--2---:R-:W-:Y:S06]  /*0390*/  @!P0 BRA `(.L_x_8) ;  /* 0x0000000000d08947 */ /* 0x004fec0003800000 */
[----:B------:R-:W-:Y:S02]  /*03a0*/  LOP3.LUT R14, R0, 0xfffffff8, RZ, 0xc0, !PT ;  /* 0xfffffff8000e7812 */ /* 0x000fe400078ec0ff */
[----:B------:R-:W-:-:S03]  /*03b0*/  MOV R12, R7 ;  /* 0x00000007000c7202 */ /* 0x000fc60000000f00 */
[----:B------:R-:W-:-:S07]  /*03c0*/  IMAD.MOV R13, RZ, RZ, -R14 ;  /* 0x000000ffff0d7224 */ /* 0x000fce00078e0a0e */
.L_x_9:
[----:B------:R-:W0:Y:S08]  /*03d0*/  LDC.64 R20, c[0x0][0x388] ;  /* 0x0000e200ff147b82 */ /* 0x000e300000000a00 */
[----:B-1----:R-:W1:Y:S01]  /*03e0*/  LDC.64 R18, c[0x0][0x390] ;  /* 0x0000e400ff127b82 */ /* 0x002e620000000a00 */
[----:B0-----:R-:W-:-:S05]  /*03f0*/  IMAD.WIDE R20, R4, 0x8, R20 ;  /* 0x0000000804147825 */ /* 0x001fca00078e0214 */
[----:B------:R-:W2:Y:S01]  /*0400*/  LDG.E.64 R24, desc[UR10][R20.64] ;  /* 0x0000000a14187981 */ /* 0x000ea2000c1e1b00 */
[----:B-1----:R-:W-:-:S05]  /*0410*/  IMAD.WIDE R18, R12, 0x10, R18 ;  /* 0x000000100c127825 */ /* 0x002fca00078e0212 */
[----:B------:R-:W2:Y:S02]  /*0420*/  LDG.E.128 R8, desc[UR10][R18.64] ;  /* 0x0000000a12087981 */ /* 0x000ea4000c1e1d00 */
[----:B--2---:R-:W-:-:S08]  /*0430*/  DMUL R8, R8, R24 ;  /* 0x0000001808087228 */ /* 0x004fd00000000000 */
[----:B-----5:R-:W-:-:S07]  /*0440*/  DFMA R28, R10, R8, R22 ;  /* 0x000000080a1c722b */ /* 0x020fce0000000016 */
[----:B------:R0:W-:Y:S04]  /*0450*/  STG.E.64 desc[UR10][R16.64], R28 ;  /* 0x0000001c10007986 */ /* 0x0001e8000c101b0a */
[----:B------:R-:W2:Y:S04]  /*0460*/  LDG.E.64 R22, desc[UR10][R20.64+0x8] ;  /* 0x0000080a14167981 */ /* 0x000ea8000c1e1b00 */
[----:B------:R-:W2:Y:S02]  /*0470*/  LDG.E.128 R8, desc[UR10][R18.64+0x10] ;  /* 0x0000100a12087981 */ /* 0x000ea4000c1e1d00 */
[----:B--2---:R-:W-:-:S08]  /*0480*/  DMUL R8, R8, R22 ;  /* 0x0000001608087228 */ /* 0x004fd00000000000 */
[----:B------:R-:W-:-:S07]  /*0490*/  DFMA R26, R10, R8, R28 ;  /* 0x000000080a1a722b */ /* 0x000fce000000001c */
[----:B------:R1:W-:Y:S04]  /*04a0*/  STG.E.64 desc[UR10][R16.64], R26 ;  /* 0x0000001a10007986 */ /* 0x0003e8000c101b0a */
[----:B------:R-:W2:Y:S04]  /*04b0*/  LDG.E.64 R22, desc[UR10][R20.64+0x10] ;  /* 0x0000100a14167981 */ /* 0x000ea8000c1e1b00 */
[----:B------:R-:W2:Y:S02]  /*04c0*/  LDG.E.128 R8, desc[UR10][R18.64+0x20] ;  /* 0x0000200a12087981 */ /* 0x000ea4000c1e1d00 */
[----:B--2---:R-:W-:-:S08]  /*04d0*/  DMUL R8, R8, R22 ;  /* 0x0000001608087228 */ /* 0x004fd00000000000 */
[----:B------:R-:W-:-:S07]  /*04e0*/  DFMA R24, R10, R8, R26 ;  /* 0x000000080a18722b */ /* 0x000fce000000001a */
[----:B------:R2:W-:Y:S04]  /*04f0*/  STG.E.64 desc[UR10][R16.64], R24 ;  /* 0x0000001810007986 */ /* 0x0005e8000c101b0a */
[----:B------:R-:W3:Y:S04]  /*0500*/  LDG.E.64 R22, desc[UR10][R20.64+0x18] ;  /* 0x0000180a14167981 */ /* 0x000ee8000c1e1b00 */
[----:B------:R-:W3:Y:S02]  /*0510*/  LDG.E.128 R8, desc[UR10][R18.64+0x30] ;  /* 0x0000300a12087981 */ /* 0x000ee4000c1e1d00 */
[----:B---3--:R-:W-:-:S08]  /*0520*/  DMUL R8, R8, R22 ;  /* 0x0000001608087228 */ /* 0x008fd00000000000 */
[----:B0-----:R-:W-:-:S07]  /*0530*/  DFMA R28, R10, R8, R24 ;  /* 0x000000080a1c722b */ /* 0x001fce0000000018 */
[----:B------:R0:W-:Y:S04]  /*0540*/  STG.E.64 desc[UR10][R16.64], R28 ;  /* 0x0000001c10007986 */ /* 0x0001e8000c101b0a */
[----:B------:R-:W3:Y:S04]  /*0550*/  LDG.E.64 R22, desc[UR10][R20.64+0x20] ;  /* 0x0000200a14167981 */ /* 0x000ee8000c1e1b00 */
[----:B------:R-:W3:Y:S02]  /*0560*/  LDG.E.128 R8, desc[UR10][R18.64+0x40] ;  /* 0x0000400a12087981 */ /* 0x000ee4000c1e1d00 */
[----:B---3--:R-:W-:-:S08]  /*0570*/  DMUL R8, R8, R22 ;  /* 0x0000001608087228 */ /* 0x008fd00000000000 */
[----:B-1----:R-:W-:-:S07]  /*0580*/  DFMA R26, R10, R8, R28 ;  /* 0x000000080a1a722b */ /* 0x002fce000000001c */
[----:B------:R1:W-:Y:S04]  /*0590*/  STG.E.64 desc[UR10][R16.64], R26 ;  /* 0x0000001a10007986 */ /* 0x0003e8000c101b0a */
[----:B------:R-:W3:Y:S04]  /*05a0*/  LDG.E.64 R22, desc[UR10][R20.64+0x28] ;  /* 0x0000280a14167981 */ /* 0x000ee8000c1e1b00 */
[----:B------:R-:W3:Y:S02]  /*05b0*/  LDG.E.128 R8, desc[UR10][R18.64+0x50] ;  /* 0x0000500a12087981 */ /* 0x000ee4000c1e1d00 */
[----:B---3--:R-:W-:-:S08]  /*05c0*/  DMUL R8, R8, R22 ;  /* 0x0000001608087228 */ /* 0x008fd00000000000 */
[----:B--2---:R-:W-:-:S07]  /*05d0*/  DFMA R24, R10, R8, R26 ;  /* 0x000000080a18722b */ /* 0x004fce000000001a */
[----:B------:R1:W-:Y:S04]  /*05e0*/  STG.E.64 desc[UR10][R16.64], R24 ;  /* 0x0000001810007986 */ /* 0x0003e8000c101b0a */
[----:B------:R-:W2:Y:S04]  /*05f0*/  LDG.E.64 R22, desc[UR10][R20.64+0x30] ;  /* 0x0000300a14167981 */ /* 0x000ea8000c1e1b00 */
[----:B------:R-:W2:Y:S02]  /*0600*/  LDG.E.128 R8, desc[UR10][R18.64+0x60] ;  /* 0x0000600a12087981 */ /* 0x000ea4000c1e1d00 */
[----:B--2---:R-:W-:-:S08]  /*0610*/  DMUL R8, R8, R22 ;  /* 0x0000001608087228 */ /* 0x004fd00000000000 */
[----:B0-----:R-:W-:-:S07]  /*0620*/  DFMA R28, R10, R8, R24 ;  /* 0x000000080a1c722b */ /* 0x001fce0000000018 */
[----:B------:R1:W-:Y:S04]  /*0630*/  STG.E.64 desc[UR10][R16.64], R28 ;  /* 0x0000001c10007986 */ /* 0x0003e8000c101b0a */
[----:B------:R-:W2:Y:S04]  /*0640*/  LDG.E.64 R22, desc[UR10][R20.64+0x38] ;  /* 0x0000380a14167981 */ /* 0x000ea8000c1e1b00 */
[----:B------:R-:W2:Y:S01]  /*0650*/  LDG.E.128 R8, desc[UR10][R18.64+0x70] ;  /* 0x0000700a12087981 */ /* 0x000ea2000c1e1d00 */
[----:B------:R-:W-:-:S04]  /*0660*/  IADD3 R13, PT, PT, R13, 0x8, RZ ;  /* 0x000000080d0d7810 */ /* 0x000fc80007ffe0ff */
[----:B------:R-:W-:Y:S01]  /*0670*/  ISETP.NE.AND P0, PT, R13, RZ, PT ;  /* 0x000000ff0d00720c */ /* 0x000fe20003f05270 */
[----:B------:R-:W-:Y:S01]  /*0680*/  VIADD R4, R4, 0x8 ;  /* 0x0000000804047836 */ /* 0x000fe20000000000 */
[----:B------:R-:W-:Y:S01]  /*0690*/  IADD3 R12, PT, PT, R12, 0x8, RZ ;  /* 0x000000080c0c7810 */ /* 0x000fe20007ffe0ff */
[----:B--2---:R-:W-:-:S08]  /*06a0*/  DMUL R22, R8, R22 ;  /* 0x0000001608167228 */ /* 0x004fd00000000000 */
[----:B------:R-:W-:-:S07]  /*06b0*/  DFMA R22, R10, R22, R28 ;  /* 0x000000160a16722b */ /* 0x000fce000000001c */
[----:B------:R1:W-:Y:S01]  /*06c0*/  STG.E.64 desc[UR10][R16.64], R22 ;  /* 0x0000001610007986 */ /* 0x0003e2000c101b0a */
[----:B------:R-:W-:Y:S05]  /*06d0*/  @P0 BRA `(.L_x_9) ;  /* 0xfffffffc003c0947 */ /* 0x000fea000383ffff */
.L_x_8:
[----:B------:R-:W-:Y:S01]  /*06e0*/  LOP3.LUT P0, RZ, R0, 0x7, RZ, 0xc0, !PT ;  /* 0x0000000700ff7812 */ /* 0x000fe2000780c0ff */
[----:B------:R-:W-:-:S12]  /*06f0*/  UIADD3 UR5, UPT, UPT, UR5, 0x1, URZ ;  /* 0x0000000105057890 */ /* 0x000fd8000fffe0ff */
[----:B------:R-:W-:Y:S05]  /*0700*/  @!P0 BRA `(.L_x_7) ;  /* 0x0000000400048947 */ /* 0x000fea0003800000 */
[----:B------:R-:W-:-:S04]  /*0710*/  LOP3.LUT R9, R3, 0x7, RZ, 0xc0, !PT ;  /* 0x0000000703097812 */ /* 0x000fc800078ec0ff */
[C---:B------:R-:W-:Y:S01]  /*0720*/  LOP3.LUT P1, RZ, R9.reuse, 0x3, RZ, 0xc0, !PT ;  /* 0x0000000309ff7812 */ /* 0x040fe2000782c0ff */
[----:B------:R-:W-:-:S05]  /*0730*/  VIADD R8, R9, 0xffffffff ;  /* 0xffffffff09087836 */ /* 0x000fca0000000000 */
[----:B------:R-:W-:-:S13]  /*0740*/  ISETP.GE.U32.AND P0, PT, R8, 0x3, PT ;  /* 0x000000030800780c */ /* 0x000fda0003f06070 */
[----:B------:R-:W-:Y:S05]  /*0750*/  @!P0 BRA `(.L_x_10) ;  /* 0x00000000006c8947 */ /* 0x000fea0003800000 */
[----:B------:R-:W0:Y:S01]  /*0760*/  LDC.64 R12, c[0x0][0x388] ;  /* 0x0000e200ff0c7b82 */ /* 0x000e220000000a00 */
[----:B------:R-:W-:-:S07]  /*0770*/  IADD3 R9, PT, PT, R7, R14, RZ ;  /* 0x0000000e07097210 */ /* 0x000fce0007ffe0ff */
[----:B------:R-:W2:Y:S01]  /*0780*/  LDC.64 R18, c[0x0][0x390] ;  /* 0x0000e400ff127b82 */ /* 0x000ea20000000a00 */
[----:B0-----:R-:W-:-:S05]  /*0790*/  IMAD.WIDE R12, R4, 0x8, R12 ;  /* 0x00000008040c7825 */ /* 0x001fca00078e020c */
[----:B------:R-:W3:Y:S01]  /*07a0*/  LDG.E.64 R20, desc[UR10][R12.64] ;  /* 0x0000000a0c147981 */ /* 0x000ee2000c1e1b00 */
[----:B--2---:R-:W-:-:S05]  /*07b0*/  IMAD.WIDE R18, R9, 0x10, R18 ;  /* 0x0000001009127825 */ /* 0x004fca00078e0212 */
[----:B------:R-:W3:Y:S02]  /*07c0*/  LDG.E.128 R8, desc[UR10][R18.64] ;  /* 0x0000000a12087981 */ /* 0x000ee4000c1e1d00 */
[----:B---3--:R-:W-:-:S08]  /*07d0*/  DMUL R8, R8, R20 ;  /* 0x0000001408087228 */ /* 0x008fd00000000000 */
[----:B-1---5:R-:W-:-:S07]  /*07e0*/  DFMA R22, R10, R8, R22 ;  /* 0x000000080a16722b */ /* 0x022fce0000000016 */
        /* <DEDUP_REMOVED lines=9> */
[----:B------:R-:W-:-:S07]  /*0880*/  DFMA R20, R10, R20, R24 ;  /* 0x000000140a14722b */ /* 0x000fce0000000018 */
[----:B------:R2:W-:Y:S04]  /*0890*/  STG.E.64 desc[UR10][R16.64], R20 ;  /* 0x0000001410007986 */ /* 0x0005e8000c101b0a */
[----:B0-----:R-:W3:Y:S04]  /*08a0*/  LDG.E.64 R22, desc[UR10][R12.64+0x18] ;  /* 0x0000180a0c167981 */ /* 0x001ee8000c1e1b00 */
[----:B------:R-:W3:Y:S01]  /*08b0*/  LDG.E.128 R8, desc[UR10][R18.64+0x30] ;  /* 0x0000300a12087981 */ /* 0x000ee2000c1e1d00 */
[----:B------:R-:W-:Y:S01]  /*08c0*/  VIADD R14, R14, 0x4 ;  /* 0x000000040e0e7836 */ /* 0x000fe20000000000 */
[----:B------:R-:W-:Y:S01]  /*08d0*/  IADD3 R4, PT, PT, R4, 0x4, RZ ;  /* 0x0000000404047810 */ /* 0x000fe20007ffe0ff */
[----:B---3--:R-:W-:-:S08]  /*08e0*/  DMUL R22, R8, R22 ;  /* 0x0000001608167228 */ /* 0x008fd00000000000 */
[----:B------:R-:W-:-:S07]  /*08f0*/  DFMA R22, R10, R22, R20 ;  /* 0x000000160a16722b */ /* 0x000fce0000000014 */
[----:B------:R2:W-:Y:S04]  /*0900*/  STG.E.64 desc[UR10][R16.64], R22 ;  /* 0x0000001610007986 */ /* 0x0005e8000c101b0a */
.L_x_10:
[----:B------:R-:W-:Y:S05]  /*0910*/  @!P1 BRA `(.L_x_7) ;  /* 0x0000000000809947 */ /* 0x000fea0003800000 */
[----:B------:R-:W-:-:S13]  /*0920*/  LOP3.LUT P0, RZ, R2, 0x3, RZ, 0xc0, !PT ;  /* 0x0000000302ff7812 */ /* 0x000fda000780c0ff */
[----:B-1----:R-:W0:Y:S01]  /*0930*/  @P0 LDC.64 R28, c[0x0][0x388] ;  /* 0x0000e200ff1c0b82 */ /* 0x002e220000000a00 */
[----:B------:R-:W-:-:S07]  /*0940*/  @P0 IMAD.IADD R9, R7, 0x1, R14 ;  /* 0x0000000107090824 */ /* 0x000fce00078e020e */
[----:B------:R-:W1:Y:S01]  /*0950*/  @P0 LDC.64 R26, c[0x0][0x390] ;  /* 0x0000e400ff1a0b82 */ /* 0x000e620000000a00 */
[----:B0-----:R-:W-:-:S05]  /*0960*/  @P0 IMAD.WIDE R28, R4, 0x8, R28 ;  /* 0x00000008041c0825 */ /* 0x001fca00078e021c */
[----:B------:R-:W3:Y:S01]  /*0970*/  @P0 LDG.E.64 R12, desc[UR10][R28.64] ;  /* 0x0000000a1c0c0981 */ /* 0x000ee2000c1e1b00 */
[----:B-1----:R-:W-:-:S05]  /*0980*/  @P0 IMAD.WIDE R26, R9, 0x10, R26 ;  /* 0x00000010091a0825 */ /* 0x002fca00078e021a */
[----:B------:R-:W3:Y:S02]  /*0990*/  @P0 LDG.E.128 R8, desc[UR10][R26.64] ;  /* 0x0000000a1a080981 */ /* 0x000ee4000c1e1d00 */
[----:B---3--:R-:W-:-:S08]  /*09a0*/  @P0 DMUL R8, R8, R12 ;  /* 0x0000000c08080228 */ /* 0x008fd00000000000 */
[----:B--2--5:R-:W-:-:S07]  /*09b0*/  @P0 DFMA R24, R10, R8, R22 ;  /* 0x000000080a18022b */ /* 0x024fce0000000016 */
[----:B------:R0:W-:Y:S04]  /*09c0*/  @P0 STG.E.64 desc[UR10][R16.64], R24 ;  /* 0x0000001810000986 */ /* 0x0001e8000c101b0a */
[----:B------:R-:W2:Y:S04]  /*09d0*/  @P0 LDG.E.64 R20, desc[UR10][R28.64+0x8] ;  /* 0x0000080a1c140981 */ /* 0x000ea8000c1e1b00 */
[----:B------:R-:W2:Y:S01]  /*09e0*/  @P0 LDG.E.128 R8, desc[UR10][R26.64+0x10] ;  /* 0x0000100a1a080981 */ /* 0x000ea2000c1e1d00 */
[----:B------:R-:W-:-:S04]  /*09f0*/  LOP3.LUT R12, R2, 0x1, RZ, 0xc0, !PT ;  /* 0x00000001020c7812 */ /* 0x000fc800078ec0ff */
[----:B------:R-:W-:-:S13]  /*0a00*/  ISETP.NE.U32.AND P1, PT, R12, 0x1, PT ;  /* 0x000000010c00780c */ /* 0x000fda0003f25070 */
[----:B------:R-:W1:Y:S08]  /*0a10*/  @P1 LDC.64 R18, c[0x0][0x390] ;  /* 0x0000e400ff121b82 */ /* 0x000e700000000a00 */
[----:B------:R-:W3:Y:S01]  /*0a20*/  @P1 LDC.64 R12, c[0x0][0x388] ;  /* 0x0000e200ff0c1b82 */ /* 0x000ee20000000a00 */
[----:B------:R-:W-:Y:S01]  /*0a30*/  @P0 IADD3 R14, PT, PT, R14, 0x2, RZ ;  /* 0x000000020e0e0810 */ /* 0x000fe20007ffe0ff */
[----:B------:R-:W-:-:S03]  /*0a40*/  @P0 VIADD R4, R4, 0x2 ;  /* 0x0000000204040836 */ /* 0x000fc60000000000 */
[----:B------:R-:W-:Y:S01]  /*0a50*/  @P1 IADD3 R7, PT, PT, R7, R14, RZ ;  /* 0x0000000e07071210 */ /* 0x000fe20007ffe0ff */
[----:B---3--:R-:W-:Y:S01]  /*0a60*/  @P1 IMAD.WIDE R14, R4, 0x8, R12 ;  /* 0x00000008040e1825 */ /* 0x008fe200078e020c */
[----:B--2---:R-:W-:-:S08]  /*0a70*/  @P0 DMUL R8, R8, R20 ;  /* 0x0000001408080228 */ /* 0x004fd00000000000 */
[----:B------:R-:W-:Y:S01]  /*0a80*/  @P0 DFMA R22, R10, R8, R24 ;  /* 0x000000080a16022b */ /* 0x000fe20000000018 */
[----:B-1----:R-:W-:-:S06]  /*0a90*/  @P1 IMAD.WIDE R8, R7, 0x10, R18 ;  /* 0x0000001007081825 */ /* 0x002fcc00078e0212 */
[----:B------:R0:W-:Y:S04]  /*0aa0*/  @P0 STG.E.64 desc[UR10][R16.64], R22 ;  /* 0x0000001610000986 */ /* 0x0001e8000c101b0a */
[----:B------:R-:W2:Y:S04]  /*0ab0*/  @P1 LDG.E.64 R12, desc[UR10][R14.64] ;  /* 0x0000000a0e0c1981 */ /* 0x000ea8000c1e1b00 */
[----:B------:R-:W2:Y:S01]  /*0ac0*/  @P1 LDG.E.128 R8, desc[UR10][R8.64] ;  /* 0x0000000a08081981 */ /* 0x000ea2000c1e1d00 */
[----:B------:R-:W-:-:S05]  /*0ad0*/  @P1 VIADD R7, R4, 0x1 ;  /* 0x0000000104071836 */ /* 0x000fca0000000000 */
[----:B------:R-:W-:Y:S01]  /*0ae0*/  @P1 MOV R4, R7 ;  /* 0x0000000700041202 */ /* 0x000fe20000000f00 */
[----:B--2---:R-:W-:-:S08]  /*0af0*/  @P1 DMUL R12, R8, R12 ;  /* 0x0000000c080c1228 */ /* 0x004fd00000000000 */
[----:B------:R-:W-:-:S07]  /*0b00*/  @P1 DFMA R10, R10, R12, R22 ;  /* 0x0000000c0a0a122b */ /* 0x000fce0000000016 */
[----:B------:R0:W-:Y:S04]  /*0b10*/  @P1 STG.E.64 desc[UR10][R16.64], R10 ;  /* 0x0000000a10001986 */ /* 0x0001e8000c101b0a */
.L_x_7:
[----:B------:R-:W3:Y:S01]  /*0b20*/  LDCU UR9, c[0x0][0x3ac] ;  /* 0x00007580ff0977ac */ /* 0x000ee20008000800 */
[----:B------:R-:W-:Y:S01]  /*0b30*/  VIADD R2, R2, 0x1 ;  /* 0x0000000102027836 */ /* 0x000fe20000000000 */
[----:B---3--:R-:W-:-:S13]  /*0b40*/  ISETP.NE.AND P0, PT, R5, UR9, PT ;  /* 0x0000000905007c0c */ /* 0x008fda000bf05270 */
[----:B------:R-:W-:Y:S05]  /*0b50*/  @P0 BRA `(.L_x_11) ;  /* 0xfffffff400a00947 */ /* 0x000fea000383ffff */
[----:B------:R-:W-:Y:S05]  /*0b60*/  BRA.U UP0, `(.L_x_12) ;  /* 0xfffffff5007c7547 */ /* 0x000fea000b83ffff */
[----:B------:R-:W3:Y:S01]  /*0b70*/  LDCU UR7, c[0x0][0x3a8] ;  /* 0x00007500ff0777ac */ /* 0x000ee20008000800 */
[----:B------:R-:W-:-:S04]  /*0b80*/  UIADD3 UR4, UPT, UPT, UR4, 0x1, URZ ;  /* 0x0000000104047890 */ /* 0x000fc8000fffe0ff */
[----:B---3--:R-:W-:-:S09]  /*0b90*/  UISETP.NE.AND UP0, UPT, UR4, UR7, UPT ;  /* 0x000000070400728c */ /* 0x008fd2000bf05270 */
[----:B------:R-:W-:Y:S05]  /*0ba0*/  BRA.U UP0, `(.L_x_13) ;  /* 0xfffffff500687547 */ /* 0x000fea000b83ffff */
[----:B------:R-:W-:Y:S05]  /*0bb0*/  EXIT ;  /* 0x000000000000794d */ /* 0x000fea0003800000 */
.L_x_14:
        /* <DEDUP_REMOVED lines=12> */
.L_x_55:


//--------------------- .text._Z23cuda_soap_forces_virialPiiPdiS_P7double3S2_S0_S_iS0_ --------------------------
	.section	.text._Z23cuda_soap_forces_virialPiiPdiS_P7double3S2_S0_S_iS0_,"ax",@progbits
	.align	128
        .global         _Z23cuda_soap_forces_virialPiiPdiS_P7double3S2_S0_S_iS0_
        .type           _Z23cuda_soap_forces_virialPiiPdiS_P7double3S2_S0_S_iS0_,@function
        .size           _Z23cuda_soap_forces_virialPiiPdiS_P7double3S2_S0_S_iS0_,(.L_x_56 - _Z23cuda_soap_forces_virialPiiPdiS_P7double3S2_S0_S_iS0_)
        .other          _Z23cuda_soap_forces_virialPiiPdiS_P7double3S2_S0_S_iS0_,@"STO_CUDA_ENTRY STV_DEFAULT"
_Z23cuda_soap_forces_virialPiiPdiS_P7double3S2_S0_S_iS0_:
.text._Z23cuda_soap_forces_virialPiiPdiS_P7double3S2_S0_S_iS0_:
[----:B------:R-:W0:Y:S01]  /*0000*/  LDC R1, c[0x0][0x37c] ;  /* 0x0000df00ff017b82 */ /* 0x000e220000000800 */
[----:B------:R-:W1:Y:S07]  /*0010*/  S2R R0, SR_CTAID.X ;  /* 0x0000000000007919 */ /* 0x000e6e0000002500 */
[----:B------:R-:W1:Y:S01]  /*0020*/  LDC.64 R2, c[0x0][0x380] ;  /* 0x0000e000ff027b82 */ /* 0x000e620000000a00 */
[----:B------:R-:W2:Y:S01]  /*0030*/  LDCU.64 UR36, c[0x0][0x358] ;  /* 0x00006b00ff2477ac */ /* 0x000ea20008000a00 */
[----:B-1----:R-:W-:-:S06]  /*0040*/  IMAD.WIDE.U32 R2, R0, 0x4, R2 ;  /* 0x0000000400027825 */ /* 0x002fcc00078e0002 */
[----:B--2---:R-:W2:Y:S01]  /*0050*/  LDG.E R2, desc[UR36][R2.64] ;  /* 0x0000002402027981 */ /* 0x004ea2000c1e1900 */
[----:B------:R-:W2:Y:S02]  /*0060*/  S2R R7, SR_CTAID.Y ;  /* 0x0000000000077919 */ /* 0x000ea40000002600 */
[----:B--2---:R-:W-:-:S13]  /*0070*/  ISETP.GE.AND P0, PT, R7, R2, PT ;  /* 0x000000020700720c */ /* 0x004fda0003f06270 */
[----:B0-----:R-:W-:Y:S05]  /*0080*/  @P0 EXIT ;  /* 0x000000000000094d */ /* 0x001fea0003800000 */
[----:B------:R-:W0:Y:S01]  /*0090*/  LDC.64 R4, c[0x0][0x3a0] ;  /* 0x0000e800ff047b82 */ /* 0x000e220000000a00 */
[----:B------:R-:W1:Y:S01]  /*00a0*/  S2R R3, SR_TID.X ;  /* 0x0000000000037919 */ /* 0x000e620000002100 */
[----:B------:R-:W1:Y:S01]  /*00b0*/  LDCU UR4, c[0x0][0x398] ;  /* 0x00007300ff0477ac */ /* 0x000e620008000800 */
[----:B0-----:R-:W-:-:S05]  /*00c0*/  IMAD.WIDE.U32 R4, R0, 0x4, R4 ;  /* 0x0000000400047825 */ /* 0x001fca00078e0004 */
[----:B------:R-:W2:Y:S01]  /*00d0*/  LDG.E R2, desc[UR36][R4.64] ;  /* 0x0000002404027981 */ /* 0x000ea2000c1e1900 */
[----:B------:R-:W-:Y:S01]  /*00e0*/  BSSY.RECONVERGENT B0, `(.L_x_15) ;  /* 0x00000d8000007945 */ /* 0x000fe20003800200 */
[----:B------:R-:W-:Y:S02]  /*00f0*/  CS2R R18, SRZ ;  /* 0x0000000000127805 */ /* 0x000fe4000001ff00 */
[----:B------:R-:W-:Y:S02]  /*0100*/  CS2R R22, SRZ ;  /* 0x0000000000167805 */ /* 0x000fe4000001ff00 */
[----:B-1----:R-:W-:Y:S02]  /*0110*/  ISETP.GE.AND P0, PT, R3, UR4, PT ;  /* 0x0000000403007c0c */ /* 0x002fe4000bf06270 */
[----:B------:R-:W-:Y:S02]  /*0120*/  CS2R R28, SRZ ;  /* 0x00000000001c7805 */ /* 0x000fe4000001ff00 */
[----:B--2---:R-:W-:-:S09]  /*0130*/  IADD3 R2, PT, PT, R7, -0x1, R2 ;  /* 0xffffffff07027810 */ /* 0x004fd20007ffe002 */
[----:B------:R-:W-:Y:S05]  /*0140*/  @P0 BRA `(.L_x_16) ;  /* 0x0000000c00440947 */ /* 0x000fea0003800000 */
[----:B------:R-:W-:Y:S01]  /*0150*/  LOP3.LUT R4, RZ, R3, RZ, 0x33, !PT ;  /* 0x00000003ff047212 */ /* 0x000fe200078e33ff */
[----:B------:R-:W-:Y:S01]  /*0160*/  BSSY.RECONVERGENT B1, `(.L_x_17) ;  /* 0x000006e000017945 */ /* 0x000fe20003800200 */
[----:B------:R-:W-:Y:S01]  /*0170*/  IMAD.MOV.U32 R5, RZ, RZ, R3 ;  /* 0x000000ffff057224 */ /* 0x000fe200078e0003 */
[----:B------:R-:W-:Y:S02]  /*0180*/  CS2R R28, SRZ ;  /* 0x00000000001c7805 */ /* 0x000fe4000001ff00 */
[----:B------:R-:W-:Y:S02]  /*0190*/  IADD3 R4, PT, PT, R4, UR4, RZ ;  /* 0x0000000404047c10 */ /* 0x000fe4000fffe0ff */
[----:B------:R-:W-:Y:S02]  /*01a0*/  CS2R R22, SRZ ;  /* 0x0000000000167805 */ /* 0x000fe4000001ff00 */
[----:B------:R-:W-:Y:S02]  /*01b0*/  CS2R R18, SRZ ;  /* 0x0000000000127805 */ /* 0x000fe4000001ff00 */
[----:B------:R-:W-:-:S02]  /*01c0*/  ISETP.GE.U32.AND P0, PT, R4, 0x380, PT ;  /* 0x000003800400780c */ /* 0x000fc40003f06070 */
[----:B------:R-:W-:-:S11]  /*01d0*/  LEA.HI R4, R4, 0x1, RZ, 0x19 ;  /* 0x0000000104047811 */ /* 0x000fd600078fc8ff */
[----:B------:R-:W-:Y:S05]  /*01e0*/  @!P0 BRA `(.L_x_18) ;  /* 0x0000000400948947 */ /* 0x000fea0003800000 */
[----:B------:R-:W0:Y:S01]  /*01f0*/  LDC R7, c[0x0][0x388] ;  /* 0x0000e200ff077b82 */ /* 0x000e220000000800 */
[C---:B------:R-:W-:Y:S01]  /*0200*/  IADD3 R6, PT, PT, R3.reuse, 0x200, RZ ;  /* 0x0000020003067810 */ /* 0x040fe20007ffe0ff */
[C---:B------:R-:W-:Y:S01]  /*0210*/  VIADD R9, R3.reuse, 0x280 ;  /* 0x0000028003097836 */ /* 0x040fe20000000000 */
[C---:B------:R-:W-:Y:S01]  /*0220*/  IADD3 R30, PT, PT, R3.reuse, 0x300, RZ ;  /* 0x00000300031e7810 */ /* 0x040fe20007ffe0ff */
[C---:B------:R-:W-:Y:S01]  /*0230*/  VIADD R31, R3.reuse, 0x380 ;  /* 0x00000380031f7836 */ /* 0x040fe20000000000 */
[C---:B------:R-:W-:Y:S01]  /*0240*/  IADD3 R32, PT, PT, R3.reuse, 0x100, RZ ;  /* 0x0000010003207810 */ /* 0x040fe20007ffe0ff */
[C---:B------:R-:W-:Y:S01]  /*0250*/  VIADD R33, R3.reuse, 0x180 ;  /* 0x0000018003217836 */ /* 0x040fe20000000000 */
[----:B------:R-:W-:Y:S01]  /*0260*/  IADD3 R34, PT, PT, R3, 0x80, RZ ;  /* 0x0000008003227810 */ /* 0x000fe20007ffe0ff */
[--C-:B------:R-:W-:Y:S01]  /*0270*/  IMAD R8, R2, UR4, R3.reuse ;  /* 0x0000000402087c24 */ /* 0x100fe2000f8e0203 */
[----:B------:R-:W-:Y:S01]  /*0280*/  LOP3.LUT R4, R4, 0x3fffff8, RZ, 0xc0, !PT ;  /* 0x03fffff804047812 */ /* 0x000fe200078ec0ff */
[----:B------:R-:W-:Y:S01]  /*0290*/  IMAD.MOV.U32 R5, RZ, RZ, R3 ;  /* 0x000000ffff057224 */ /* 0x000fe200078e0003 */
[----:B------:R-:W-:-:S02]  /*02a0*/  CS2R R28, SRZ ;  /* 0x00000000001c7805 */ /* 0x000fc4000001ff00 */
[----:B------:R-:W-:Y:S01]  /*02b0*/  IADD3 R4, PT, PT, -R4, RZ, RZ ;  /* 0x000000ff04047210 */ /* 0x000fe20007ffe1ff */
[-CC-:B0-----:R-:W-:Y:S02]  /*02c0*/  IMAD R6, R6, R7.reuse, R0.reuse ;  /* 0x0000000706067224 */ /* 0x181fe400078e0200 */
[-CC-:B------:R-:W-:Y:S02]  /*02d0*/  IMAD R9, R9, R7.reuse, R0.reuse ;  /* 0x0000000709097224 */ /* 0x180fe400078e0200 */
[-CC-:B------:R-:W-:Y:S02]  /*02e0*/  IMAD R30, R30, R7.reuse, R0.reuse ;  /* 0x000000071e1e7224 */ /* 0x180fe400078e0200 */
[-CC-:B------:R-:W-:Y:S02]  /*02f0*/  IMAD R31, R31, R7.reuse, R0.reuse ;  /* 0x000000071f1f7224 */ /* 0x180fe400078e0200 */
[-CC-:B------:R-:W-:Y:S02]  /*0300*/  IMAD R32, R32, R7.reuse, R0.reuse ;  /* 0x0000000720207224 */ /* 0x180fe400078e0200 */
[----:B------:R-:W-:-:S02]  /*0310*/  IMAD R33, R33, R7, R0 ;  /* 0x0000000721217224 */ /* 0x000fc400078e0200 */
[-CC-:B------:R-:W-:Y:S02]  /*0320*/  IMAD R34, R34, R7.reuse, R0.reuse ;  /* 0x0000000722227224 */ /* 0x180fe400078e0200 */
[----:B------:R-:W-:-:S07]  /*0330*/  IMAD R35, R3, R7, R0 ;  /* 0x0000000703237224 */ /* 0x000fce00078e0200 */
.L_x_19:
[----:B------:R-:W0:Y:S08]  /*0340*/  LDC.64 R10, c[0x0][0x390] ;  /* 0x0000e400ff0a7b82 */ /* 0x000e300000000a00 */
[----:B------:R-:W1:Y:S01]  /*0350*/  LDC.64 R12, c[0x0][0x3a8] ;  /* 0x0000ea00ff0c7b82 */ /* 0x000e620000000a00 */
[----:B0-----:R-:W-:-:S06]  /*0360*/  IMAD.WIDE R26, R35, 0x8, R10 ;  /* 0x00000008231a7825 */ /* 0x001fcc00078e020a */
[----:B------:R-:W2:Y:S01]  /*0370*/  LDG.E.64 R26, desc[UR36][R26.64] ;  /* 0x000000241a1a7981 */ /* 0x000ea2000c1e1b00 */
[----:B-1----:R-:W-:-:S05]  /*0380*/  IMAD.WIDE R12, R8, 0x18, R12 ;  /* 0x00000018080c7825 */ /* 0x002fca00078e020c */
[----:B------:R-:W2:Y:S04]  /*0390*/  LDG.E.64 R24, desc[UR36][R12.64] ;  /* 0x000000240c187981 */ /* 0x000ea8000c1e1b00 */
[----:B------:R-:W3:Y:S01]  /*03a0*/  LDG.E.64 R14, desc[UR36][R12.64+0x8] ;  /* 0x000008240c0e7981 */ /* 0x000ee2000c1e1b00 */
[----:B------:R-:W-:-:S03]  /*03b0*/  IMAD.WIDE R36, R34, 0x8, R10 ;  /* 0x0000000822247825 */ /* 0x000fc600078e020a */
[----:B------:R-:W4:Y:S04]  /*03c0*/  LDG.E.64 R20, desc[UR36][R12.64+0x10] ;  /* 0x000010240c147981 */ /* 0x000f28000c1e1b00 */
[----:B------:R-:W5:Y:S01]  /*03d0*/  LDG.E.64 R16, desc[UR36][R12.64+0xc00] ;  /* 0x000c00240c107981 */ /* 0x000f62000c1e1b00 */
[----:B--2---:R-:W-:-:S03]  /*03e0*/  DFMA R24, R26, R24, R18 ;  /* 0x000000181a18722b */ /* 0x004fc60000000012 */
[----:B------:R-:W2:Y:S01]  /*03f0*/  LDG.E.64 R18, desc[UR36][R36.64] ;  /* 0x0000002424127981 */ /* 0x000ea2000c1e1b00 */
[----:B---3--:R-:W-:-:S03]  /*0400*/  DFMA R22, R26, R14, R22 ;  /* 0x0000000e1a16722b */ /* 0x008fc60000000016 */
[----:B------:R-:W2:Y:S01]  /*0410*/  LDG.E.64 R14, desc[UR36][R12.64+0xc08] ;  /* 0x000c08240c0e7981 */ /* 0x000ea2000c1e1b00 */
[----:B----4-:R-:W-:Y:S01]  /*0420*/  DFMA R20, R26, R20, R28 ;  /* 0x000000141a14722b */ /* 0x010fe2000000001c */
[----:B------:R-:W-:Y:S02]  /*0430*/  IMAD.WIDE R26, R32, 0x8, R10 ;  /* 0x00000008201a7825 */ /* 0x000fe400078e020a */
[----:B------:R-:W3:Y:S04]  /*0440*/  LDG.E.64 R28, desc[UR36][R12.64+0xc10] ;  /* 0x000c10240c1c7981 */ /* 0x000ee8000c1e1b00 */
[----:B------:R-:W4:Y:S01]  /*0450*/  LDG.E.64 R26, desc[UR36][R26.64] ;  /* 0x000000241a1a7981 */ /* 0x000f22000c1e1b00 */
[----:B--2---:R-:W-:-:S03]  /*0460*/  DFMA R14, R18, R14, R22 ;  /* 0x0000000e120e722b */ /* 0x004fc60000000016 */
[----:B------:R-:W4:Y:S01]  /*0470*/  LDG.E.64 R22, desc[UR36][R12.64+0x1808] ;  /* 0x001808240c167981 */ /* 0x000f22000c1e1b00 */
[----:B-----5:R-:W-:-:S03]  /*0480*/  DFMA R16, R18, R16, R24 ;  /* 0x000000101210722b */ /* 0x020fc60000000018 */
[----:B------:R-:W2:Y:S01]  /*0490*/  LDG.E.64 R24, desc[UR36][R12.64+0x1800] ;  /* 0x001800240c187981 */ /* 0x000ea2000c1e1b00 */
[----:B---3--:R-:W-:Y:S01]  /*04a0*/  DFMA R28, R18, R28, R20 ;  /* 0x0000001c121c722b */ /* 0x008fe20000000014 */
[----:B------:R-:W-:Y:S02]  /*04b0*/  IMAD.WIDE R18, R33, 0x8, R10 ;  /* 0x0000000821127825 */ /* 0x000fe400078e020a */
[----:B------:R-:W3:Y:S04]  /*04c0*/  LDG.E.64 R20, desc[UR36][R12.64+0x1810] ;  /* 0x001810240c147981 */ /* 0x000ee8000c1e1b00 */
[----:B------:R-:W5:Y:S01]  /*04d0*/  LDG.E.64 R18, desc[UR36][R18.64] ;  /* 0x0000002412127981 */ /* 0x000f62000c1e1b00 */
[----:B----4-:R-:W-:-:S03]  /*04e0*/  DFMA R22, R26, R22, R14 ;  /* 0x000000161a16722b */ /* 0x010fc6000000000e */
[----:B------:R-:W5:Y:S01]  /*04f0*/  LDG.E.64 R14, desc[UR36][R12.64+0x2408] ;  /* 0x002408240c0e7981 */ /* 0x000f62000c1e1b00 */
[----:B--2---:R-:W-:-:S03]  /*0500*/  DFMA R24, R26, R24, R16 ;  /* 0x000000181a18722b */ /* 0x004fc60000000010 */
[----:B------:R-:W2:Y:S01]  /*0510*/  LDG.E.64 R16, desc[UR36][R12.64+0x2400] ;  /* 0x002400240c107981 */ /* 0x000ea2000c1e1b00 */
[----:B---3--:R-:W-:Y:S01]  /*0520*/  DFMA R20, R26, R20, R28 ;  /* 0x000000141a14722b */ /* 0x008fe2000000001c */
[----:B------:R-:W-:Y:S02]  /*0530*/  IMAD.WIDE R26, R6, 0x8, R10 ;  /* 0x00000008061a7825 */ /* 0x000fe400078e020a */
[----:B------:R-:W3:Y:S04]  /*0540*/  LDG.E.64 R28, desc[UR36][R12.64+0x2410] ;  /* 0x002410240c1c7981 */ /* 0x000ee8000c1e1b00 */
[----:B------:R-:W4:Y:S01]  /*0550*/  LDG.E.64 R26, desc[UR36][R26.64] ;  /* 0x000000241a1a7981 */ /* 0x000f22000c1e1b00 */
[----:B-----5:R-:W-:-:S03]  /*0560*/  DFMA R14, R18, R14, R22 ;  /* 0x0000000e120e722b */ /* 0x020fc60000000016 */
[----:B------:R-:W4:Y:S01]  /*0570*/  LDG.E.64 R22, desc[UR36][R12.64+0x3008] ;  /* 0x003008240c167981 */ /* 0x000f22000c1e1b00 */
[----:B--2---:R-:W-:-:S03]  /*0580*/  DFMA R16, R18, R16, R24 ;  /* 0x000000101210722b */ /* 0x004fc60000000018 */
[----:B------:R-:W2:Y:S01]  /*0590*/  LDG.E.64 R24, desc[UR36][R12.64+0x3000] ;  /* 0x003000240c187981 */ /* 0x000ea2000c1e1b00 */
[----:B------:R-:W-:Y:S01]  /*05a0*/  IMAD.WIDE R36, R9, 0x8, R10 ;  /* 0x0000000809247825 */ /* 0x000fe200078e020a */
[----:B---3--:R-:W-:Y:S02]  /*05b0*/  DFMA R28, R18, R28, R20 ;  /* 0x0000001c121c722b */ /* 0x008fe40000000014 */
[----:B------:R-:W3:Y:S04]  /*05c0*/  LDG.E.64 R20, desc[UR36][R12.64+0x3c08] ;  /* 0x003c08240c147981 */ /* 0x000ee8000c1e1b00 */
[----:B------:R-:W5:Y:S01]  /*05d0*/  LDG.E.64 R18, desc[UR36][R12.64+0x3c00] ;  /* 0x003c00240c127981 */ /* 0x000f62000c1e1b00 */
[----:B----4-:R-:W-:-:S03]  /*05e0*/  DFMA R22, R26, R22, R14 ;  /* 0x000000161a16722b */ /* 0x010fc6000000000e */
[----:B------:R-:W3:Y:S01]  /*05f0*/  LDG.E.64 R14, desc[UR36][R36.64] ;  /* 0x00000024240e7981 */ /* 0x000ee2000c1e1b00 */
[----:B--2---:R-:W-:-:S03]  /*0600*/  DFMA R24, R26, R24, R16 ;  /* 0x000000181a18722b */ /* 0x004fc60000000010 */
[----:B------:R-:W2:Y:S01]  /*0610*/  LDG.E.64 R16, desc[UR36][R12.64+0x3010] ;  /* 0x003010240c107981 */ /* 0x000ea2000c1e1b00 */
[----:B---3--:R-:W-:-:S03]  /*0620*/  DFMA R20, R14, R20, R22 ;  /* 0x000000140e14722b */ /* 0x008fc60000000016 */
[----:B------:R-:W3:Y:S01]  /*0630*/  LDG.E.64 R22, desc[UR36][R12.64+0x3c10] ;  /* 0x003c10240c167981 */ /* 0x000ee2000c1e1b00 */
[----:B-----5:R-:W-:Y:S01]  /*0640*/  DFMA R18, R14, R18, R24 ;  /* 0x000000120e12722b */ /* 0x020fe20000000018 */
[--C-:B------:R-:W-:Y:S01]  /*0650*/  IMAD.WIDE R24, R30, 0x8, R10.reuse ;  /* 0x000000081e187825 */ /* 0x100fe200078e020a */
[----:B--2---:R-:W-:Y:S01]  /*0660*/  DFMA R16, R26, R16, R28 ;  /* 0x000000101a10722b */ /* 0x004fe2000000001c */
[----:B------:R-:W2:Y:S04]  /*0670*/  LDG.E.64 R26, desc[UR36][R12.64+0x4800] ;  /* 0x004800240c1a7981 */ /* 0x000ea8000c1e1b00 */
[----:B------:R-:W2:Y:S04]  /*0680*/  LDG.E.64 R24, desc[UR36][R24.64] ;  /* 0x0000002418187981 */ /* 0x000ea8000c1e1b00 */
[----:B------:R-:W4:Y:S01]  /*0690*/  LDG.E.64 R28, desc[UR36][R12.64+0x4808] ;  /* 0x004808240c1c7981 */ /* 0x000f22000c1e1b00 */
[----:B------:R-:W-:-:S06]  /*06a0*/  IMAD.WIDE R10, R31, 0x8, R10 ;  /* 0x000000081f0a7825 */ /* 0x000fcc00078e020a */
[----:B------:R-:W5:Y:S01]  /*06b0*/  LDG.E.64 R10, desc[UR36][R10.64] ;  /* 0x000000240a0a7981 */ /* 0x000f62000c1e1b00 */
[----:B---3--:R-:W-:-:S03]  /*06c0*/  DFMA R16, R14, R22, R16 ;  /* 0x000000160e10722b */ /* 0x008fc60000000010 */
[----:B------:R-:W3:Y:S04]  /*06d0*/  LDG.E.64 R14, desc[UR36][R12.64+0x4810] ;  /* 0x004810240c0e7981 */ /* 0x000ee8000c1e1b00 */
[----:B------:R-:W5:Y:S01]  /*06e0*/  LDG.E.64 R22, desc[UR36][R12.64+0x5408] ;  /* 0x005408240c167981 */ /* 0x000f62000c1e1b00 */
[----:B--2---:R-:W-:-:S03]  /*06f0*/  DFMA R18, R24, R26, R18 ;  /* 0x0000001a1812722b */ /* 0x004fc60000000012 */
[----:B------:R-:W2:Y:S01]  /*0700*/  LDG.E.64 R26, desc[UR36][R12.64+0x5400] ;  /* 0x005400240c1a7981 */ /* 0x000ea2000c1e1b00 */
[----:B----4-:R-:W-:-:S03]  /*0710*/  DFMA R20, R24, R28, R20 ;  /* 0x0000001c1814722b */ /* 0x010fc60000000014 */
[----:B------:R-:W4:Y:S01]  /*0720*/  LDG.E.64 R28, desc[UR36][R12.64+0x5410] ;  /* 0x005410240c1c7981 */ /* 0x000f22000c1e1b00 */
[----:B------:R-:W-:-:S05]  /*0730*/  VIADD R4, R4, 0x8 ;  /* 0x0000000804047836 */ /* 0x000fca0000000000 */
[----:B------:R-:W-:Y:S01]  /*0740*/  ISETP.NE.AND P0, PT, R4, RZ, PT ;  /* 0x000000ff0400720c */ /* 0x000fe20003f05270 */
[----:B------:R-:W-:Y:S01]  /*0750*/  IMAD R6, R7, 0x400, R6 ;  /* 0x0000040007067824 */ /* 0x000fe200078e0206 */
[----:B------:R-:W-:Y:S01]  /*0760*/  IADD3 R5, PT, PT, R5, 0x400, RZ ;  /* 0x0000040005057810 */ /* 0x000fe20007ffe0ff */
[C---:B------:R-:W-:Y:S01]  /*0770*/  IMAD R30, R7.reuse, 0x400, R30 ;  /* 0x00000400071e7824 */ /* 0x040fe200078e021e */
[C---:B------:R-:W-:Y:S01]  /*0780*/  LEA R9, R7.reuse, R9, 0xa ;  /* 0x0000000907097211 */ /* 0x040fe200078e50ff */
[C---:B------:R-:W-:Y:S01]  /*0790*/  IMAD R32, R7.reuse, 0x400, R32 ;  /* 0x0000040007207824 */ /* 0x040fe200078e0220 */
[C---:B------:R-:W-:Y:S01]  /*07a0*/  LEA R31, R7.reuse, R31, 0xa ;  /* 0x0000001f071f7211 */ /* 0x040fe200078e50ff */
[C---:B------:R-:W-:Y:S01]  /*07b0*/  IMAD R34, R7.reuse, 0x400, R34 ;  /* 0x0000040007227824 */ /* 0x040fe200078e0222 */
[C---:B------:R-:W-:Y:S01]  /*07c0*/  LEA R33, R7.reuse, R33, 0xa ;  /* 0x0000002107217211 */ /* 0x040fe200078e50ff */
[----:B------:R-:W-:Y:S01]  /*07d0*/  VIADD R8, R8, 0x400 ;  /* 0x0000040008087836 */ /* 0x000fe20000000000 */
[----:B------:R-:W-:Y:S01]  /*07e0*/  LEA R35, R7, R35, 0xa ;  /* 0x0000002307237211 */ /* 0x000fe200078e50ff */
[----:B---3--:R-:W-:-:S02]  /*07f0*/  DFMA R14, R24, R14, R16 ;  /* 0x0000000e180e722b */ /* 0x008fc40000000010 */
[C---:B-----5:R-:W-:Y:S02]  /*0800*/  DFMA R22, R10.reuse, R22, R20 ;  /* 0x000000160a16722b */ /* 0x060fe40000000014 */
[----:B--2---:R-:W-:-:S04]  /*0810*/  DFMA R18, R10, R26, R18 ;  /* 0x0000001a0a12722b */ /* 0x004fc80000000012 */
[----:B----4-:R-:W-:Y:S01]  /*0820*/  DFMA R28, R10, R28, R14 ;  /* 0x0000001c0a1c722b */ /* 0x010fe2000000000e */
[----:B------:R-:W-:Y:S10]  /*0830*/  @P0 BRA `(.L_x_19) ;  /* 0xfffffff800c00947 */ /* 0x000ff4000383ffff */
.L_x_18:
[----:B------:R-:W-:Y:S05]  /*0840*/  BSYNC.RECONVERGENT B1 ;  /* 0x0000000000017941 */ /* 0x000fea0003800200 */
.L_x_17:
[----:B------:R-:W-:-:S04]  /*0850*/  LOP3.LUT R6, RZ, R3, RZ, 0x33, !PT ;  /* 0x00000003ff067212 */ /* 0x000fc800078e33ff */
[----:B------:R-:W-:-:S04]  /*0860*/  IADD3 R6, PT, PT, R6, UR4, RZ ;  /* 0x0000000406067c10 */ /* 0x000fc8000fffe0ff */
[----:B------:R-:W-:-:S04]  /*0870*/  LEA.HI R4, R6, 0x1, RZ, 0x19 ;  /* 0x0000000106047811 */ /* 0x000fc800078fc8ff */
[----:B------:R-:W-:-:S13]  /*0880*/  LOP3.LUT P0, R7, R4, 0x7, RZ, 0xc0, !PT ;  /* 0x0000000704077812 */ /* 0x000fda000780c0ff */
[----:B------:R-:W-:Y:S05]  /*0890*/  @!P0 BRA `(.L_x_16) ;  /* 0x0000000400708947 */ /* 0x000fea0003800000 */
[----:B------:R-:W-:Y:S01]  /*08a0*/  ISETP.GE.U32.AND P0, PT, R7, 0x4, PT ;  /* 0x000000040700780c */ /* 0x000fe20003f06070 */
[----:B------:R-:W-:Y:S01]  /*08b0*/  BSSY.RECONVERGENT B1, `(.L_x_20) ;  /* 0x000002d000017945 */ /* 0x000fe20003800200 */
[----:B------:R-:W-:-:S11]  /*08c0*/  LOP3.LUT P1, R4, R4, 0x3, RZ, 0xc0, !PT ;  /* 0x0000000304047812 */ /* 0x000fd6000782c0ff */
[----:B------:R-:W-:Y:S05]  /*08d0*/  @!P0 BRA `(.L_x_21) ;  /* 0x0000000000a88947 */ /* 0x000fea0003800000 */
[----:B------:R-:W0:Y:S01]  /*08e0*/  LDC R14, c[0x0][0x388] ;  /* 0x0000e200ff0e7b82 */ /* 0x000e220000000800 */
[----:B------:R-:W-:-:S07]  /*08f0*/  IMAD R7, R2, UR4, R5 ;  /* 0x0000000402077c24 */ /* 0x000fce000f8e0205 */
[----:B------:R-:W1:Y:S08]  /*0900*/  LDC.64 R16, c[0x0][0x390] ;  /* 0x0000e400ff107b82 */ /* 0x000e700000000a00 */
[----:B------:R-:W2:Y:S01]  /*0910*/  LDC.64 R10, c[0x0][0x3a8] ;  /* 0x0000ea00ff0a7b82 */ /* 0x000ea20000000a00 */
[----:B0-----:R-:W-:-:S04]  /*0920*/  IMAD R33, R5, R14, R0 ;  /* 0x0000000e05217224 */ /* 0x001fc800078e0200 */
[----:B-1----:R-:W-:-:S06]  /*0930*/  IMAD.WIDE R24, R33, 0x8, R16 ;  /* 0x0000000821187825 */ /* 0x002fcc00078e0210 */
[----:B------:R-:W3:Y:S01]  /*0940*/  LDG.E.64 R24, desc[UR36][R24.64] ;  /* 0x0000002418187981 */ /* 0x000ee2000c1e1b00 */
[----:B--2---:R-:W-:-:S05]  /*0950*/  IMAD.WIDE R10, R7, 0x18, R10 ;  /* 0x00000018070a7825 */ /* 0x004fca00078e020a */
[----:B------:R-:W3:Y:S01]  /*0960*/  LDG.E.64 R12, desc[UR36][R10.64+0x8] ;  /* 0x000008240a0c7981 */ /* 0x000ee2000c1e1b00 */
[----:B------:R-:W-:-:S03]  /*0970*/  IMAD R9, R14, 0x80, R33 ;  /* 0x000000800e097824 */ /* 0x000fc600078e0221 */
[----:B------:R-:W2:Y:S01]  /*0980*/  LDG.E.64 R20, desc[UR36][R10.64] ;  /* 0x000000240a147981 */ /* 0x000ea2000c1e1b00 */
[----:B------:R-:W-:-:S03]  /*0990*/  IMAD.WIDE R8, R9, 0x8, R16 ;  /* 0x0000000809087825 */ /* 0x000fc600078e0210 */
[----:B------:R-:W4:Y:S04]  /*09a0*/  LDG.E.64 R36, desc[UR36][R10.64+0x10] ;  /* 0x000010240a247981 */ /* 0x000f28000c1e1b00 */
[----:B------:R-:W5:Y:S04]  /*09b0*/  LDG.E.64 R34, desc[UR36][R10.64+0xc00] ;  /* 0x000c00240a227981 */ /* 0x000f68000c1e1b00 */
[----:B------:R-:W5:Y:S01]  /*09c0*/  LDG.E.64 R8, desc[UR36][R8.64] ;  /* 0x0000002408087981 */ /* 0x000f62000c1e1b00 */
[----:B------:R-:W-:-:S03]  /*09d0*/  LEA R33, R14, R33, 0x8 ;  /* 0x000000210e217211 */ /* 0x000fc600078e40ff */
[----:B------:R-:W5:Y:S02]  /*09e0*/  LDG.E.64 R26, desc[UR36][R10.64+0x1810] ;  /* 0x001810240a1a7981 */ /* 0x000f64000c1e1b00 */
[----:B------:R-:W-:Y:S02]  /*09f0*/  IMAD R7, R14, 0x80, R33 ;  /* 0x000000800e077824 */ /* 0x000fe400078e0221 */
[----:B------:R-:W5:Y:S01]  /*0a00*/  LDG.E.64 R14, desc[UR36][R10.64+0xc08] ;  /* 0x000c08240a0e7981 */ /* 0x000f62000c1e1b00 */
[----:B------:R-:W-:-:S03]  /*0a10*/  IMAD.WIDE R32, R33, 0x8, R16 ;  /* 0x0000000821207825 */ /* 0x000fc600078e0210 */
[----:B------:R-:W5:Y:S01]  /*0a20*/  LDG.E.64 R30, desc[UR36][R10.64+0x2400] ;  /* 0x002400240a1e7981 */ /* 0x000f62000c1e1b00 */
[----:B------:R-:W-:-:S03]  /*0a30*/  IMAD.WIDE R16, R7, 0x8, R16 ;  /* 0x0000000807107825 */ /* 0x000fc600078e0210 */
[----:B------:R-:W5:Y:S01]  /*0a40*/  LDG.E.64 R32, desc[UR36][R32.64] ;  /* 0x0000002420207981 */ /* 0x000f62000c1e1b00 */
[----:B---3--:R-:W-:-:S03]  /*0a50*/  DFMA R22, R24, R12, R22 ;  /* 0x0000000c1816722b */ /* 0x008fc60000000016 */
[----:B------:R-:W3:Y:S01]  /*0a60*/  LDG.E.64 R12, desc[UR36][R10.64+0xc10] ;  /* 0x000c10240a0c7981 */ /* 0x000ee2000c1e1b00 */
[----:B--2---:R-:W-:-:S03]  /*0a70*/  DFMA R20, R24, R20, R18 ;  /* 0x000000141814722b */ /* 0x004fc60000000012 */
[----:B------:R-:W2:Y:S01]  /*0a80*/  LDG.E.64 R18, desc[UR36][R10.64+0x1800] ;  /* 0x001800240a127981 */ /* 0x000ea2000c1e1b00 */
[----:B----4-:R-:W-:-:S03]  /*0a90*/  DFMA R36, R24, R36, R28 ;  /* 0x000000241824722b */ /* 0x010fc6000000001c */
[----:B------:R-:W4:Y:S04]  /*0aa0*/  LDG.E.64 R24, desc[UR36][R10.64+0x1808] ;  /* 0x001808240a187981 */ /* 0x000f28000c1e1b00 */
[----:B------:R-:W4:Y:S01]  /*0ab0*/  LDG.E.64 R28, desc[UR36][R16.64] ;  /* 0x00000024101c7981 */ /* 0x000f22000c1e1b00 */
[----:B-----5:R-:W-:-:S03]  /*0ac0*/  DFMA R34, R8, R34, R20 ;  /* 0x000000220822722b */ /* 0x020fc60000000014 */
[----:B------:R-:W5:Y:S04]  /*0ad0*/  LDG.E.64 R20, desc[UR36][R10.64+0x2410] ;  /* 0x002410240a147981 */ /* 0x000f68000c1e1b00 */
[----:B------:R-:W5:Y:S01]  /*0ae0*/  LDG.E.64 R16, desc[UR36][R10.64+0x2408] ;  /* 0x002408240a107981 */ /* 0x000f62000c1e1b00 */
[C---:B------:R-:W-:Y:S01]  /*0af0*/  DFMA R14, R8.reuse, R14, R22 ;  /* 0x0000000e080e722b */ /* 0x040fe20000000016 */
[----:B------:R-:W-:Y:S01]  /*0b00*/  IADD3 R5, PT, PT, R5, 0x200, RZ ;  /* 0x0000020005057810 */ /* 0x000fe20007ffe0ff */
[----:B---3--:R-:W-:Y:S02]  /*0b10*/  DFMA R12, R8, R12, R36 ;  /* 0x0000000c080c722b */ /* 0x008fe40000000024 */
[----:B--2---:R-:W-:-:S04]  /*0b20*/  DFMA R18, R32, R18, R34 ;  /* 0x000000122012722b */ /* 0x004fc80000000022 */
[C---:B----4-:R-:W-:Y:S02]  /*0b30*/  DFMA R14, R32.reuse, R24, R14 ;  /* 0x00000018200e722b */ /* 0x050fe4000000000e */
[----:B------:R-:W-:Y:S02]  /*0b40*/  DFMA R12, R32, R26, R12 ;  /* 0x0000001a200c722b */ /* 0x000fe4000000000c */
[----:B------:R-:W-:-:S04]  /*0b50*/  DFMA R18, R28, R30, R18 ;  /* 0x0000001e1c12722b */ /* 0x000fc80000000012 */
[C---:B-----5:R-:W-:Y:S02]  /*0b60*/  DFMA R22, R28.reuse, R16, R14 ;  /* 0x000000101c16722b */ /* 0x060fe4000000000e */
[----:B------:R-:W-:-:S11]  /*0b70*/  DFMA R28, R28, R20, R12 ;  /* 0x000000141c1c722b */ /* 0x000fd6000000000c */
.L_x_21:
[----:B------:R-:W-:Y:S05]  /*0b80*/  BSYNC.RECONVERGENT B1 ;  /* 0x0000000000017941 */ /* 0x000fea0003800200 */
.L_x_20:
[----:B------:R-:W-:Y:S05]  /*0b90*/  @!P1 BRA `(.L_x_16) ;  /* 0x0000000000b09947 */ /* 0x000fea0003800000 */
[----:B------:R-:W-:Y:S01]  /*0ba0*/  ISETP.NE.AND P1, PT, R4, 0x1, PT ;  /* 0x000000010400780c */ /* 0x000fe20003f25270 */
[----:B------:R-:W-:Y:S01]  /*0bb0*/  BSSY.RECONVERGENT B1, `(.L_x_22) ;  /* 0x000001b000017945 */ /* 0x000fe20003800200 */
[----:B------:R-:W-:-:S11]  /*0bc0*/  LOP3.LUT P0, RZ, R6, 0x80, RZ, 0xc0, !PT ;  /* 0x0000008006ff7812 */ /* 0x000fd6000780c0ff */
[----:B------:R-:W-:Y:S05]  /*0bd0*/  @!P1 BRA `(.L_x_23) ;  /* 0x0000000000609947 */ /* 0x000fea0003800000 */
[----:B------:R-:W0:Y:S01]  /*0be0*/  LDC R4, c[0x0][0x388] ;  /* 0x0000e200ff047b82 */ /* 0x000e220000000800 */
[----:B------:R-:W-:-:S07]  /*0bf0*/  IMAD R7, R2, UR4, R5 ;  /* 0x0000000402077c24 */ /* 0x000fce000f8e0205 */
[----:B------:R-:W1:Y:S08]  /*0c00*/  LDC.64 R24, c[0x0][0x3a8] ;  /* 0x0000ea00ff187b82 */ /* 0x000e700000000a00 */
[----:B------:R-:W2:Y:S01]  /*0c10*/  LDC.64 R10, c[0x0][0x390] ;  /* 0x0000e400ff0a7b82 */ /* 0x000ea20000000a00 */
[----:B0-----:R-:W-:-:S04]  /*0c20*/  IMAD R9, R5, R4, R0 ;  /* 0x0000000405097224 */ /* 0x001fc800078e0200 */
[----:B------:R-:W-:Y:S02]  /*0c30*/  IMAD R13, R4, 0x80, R9 ;  /* 0x00000080040d7824 */ /* 0x000fe400078e0209 */
[----:B-1----:R-:W-:-:S05]  /*0c40*/  IMAD.WIDE R24, R7, 0x18, R24 ;  /* 0x0000001807187825 */ /* 0x002fca00078e0218 */
[----:B------:R-:W3:Y:S01]  /*0c50*/  LDG.E.64 R20, desc[UR36][R24.64] ;  /* 0x0000002418147981 */ /* 0x000ee2000c1e1b00 */
[----:B--2---:R-:W-:-:S03]  /*0c60*/  IMAD.WIDE R6, R9, 0x8, R10 ;  /* 0x0000000809067825 */ /* 0x004fc600078e020a */
[----:B------:R-:W2:Y:S04]  /*0c70*/  LDG.E.64 R16, desc[UR36][R24.64+0x8] ;  /* 0x0000082418107981 */ /* 0x000ea8000c1e1b00 */
[----:B------:R-:W4:Y:S01]  /*0c80*/  LDG.E.64 R8, desc[UR36][R24.64+0x10] ;  /* 0x0000102418087981 */ /* 0x000f22000c1e1b00 */
[----:B------:R-:W-:-:S03]  /*0c90*/  IMAD.WIDE R12, R13, 0x8, R10 ;  /* 0x000000080d0c7825 */ /* 0x000fc600078e020a */
[----:B------:R-:W3:Y:S04]  /*0ca0*/  LDG.E.64 R6, desc[UR36][R6.64] ;  /* 0x0000002406067981 */ /* 0x000ee8000c1e1b00 */
[----:B------:R-:W5:Y:S04]  /*0cb0*/  LDG.E.64 R10, desc[UR36][R24.64+0xc00] ;  /* 0x000c0024180a7981 */ /* 0x000f68000c1e1b00 */
[----:B------:R-:W5:Y:S04]  /*0cc0*/  LDG.E.64 R12, desc[UR36][R12.64] ;  /* 0x000000240c0c7981 */ /* 0x000f68000c1e1b00 */
[----:B------:R-:W5:Y:S04]  /*0cd0*/  LDG.E.64 R14, desc[UR36][R24.64+0xc08] ;  /* 0x000c0824180e7981 */ /* 0x000f68000c1e1b00 */
[----:B------:R-:W5:Y:S01]  /*0ce0*/  LDG.E.64 R26, desc[UR36][R24.64+0xc10] ;  /* 0x000c1024181a7981 */ /* 0x000f62000c1e1b00 */
[----:B------:R-:W-:Y:S01]  /*0cf0*/  IADD3 R5, PT, PT, R5, 0x100, RZ ;  /* 0x0000010005057810 */ /* 0x000fe20007ffe0ff */
[----:B---3--:R-:W-:-:S02]  /*0d00*/  DFMA R18, R6, R20, R18 ;  /* 0x000000140612722b */ /* 0x008fc40000000012 */
[C---:B--2---:R-:W-:Y:S02]  /*0d10*/  DFMA R16, R6.reuse, R16, R22 ;  /* 0x000000100610722b */ /* 0x044fe40000000016 */
[----:B----4-:R-:W-:-:S04]  /*0d20*/  DFMA R8, R6, R8, R28 ;  /* 0x000000080608722b */ /* 0x010fc8000000001c */
[C---:B-----5:R-:W-:Y:S02]  /*0d30*/  DFMA R18, R12.reuse, R10, R18 ;  /* 0x0000000a0c12722b */ /* 0x060fe40000000012 */
[C---:B------:R-:W-:Y:S02]  /*0d40*/  DFMA R22, R12.reuse, R14, R16 ;  /* 0x0000000e0c16722b */ /* 0x040fe40000000010 */
[----:B------:R-:W-:-:S11]  /*0d50*/  DFMA R28, R12, R26, R8 ;  /* 0x0000001a0c1c722b */ /* 0x000fd60000000008 */
.L_x_23:
[----:B------:R-:W-:Y:S05]  /*0d60*/  BSYNC.RECONVERGENT B1 ;  /* 0x0000000000017941 */ /* 0x000fea0003800200 */
.L_x_22:
[----:B------:R-:W-:Y:S05]  /*0d70*/  @P0 BRA `(.L_x_16) ;  /* 0x0000000000380947 */ /* 0x000fea0003800000 */
[----:B------:R-:W0:Y:S01]  /*0d80*/  LDC.64 R8, c[0x0][0x390] ;  /* 0x0000e400ff087b82 */ /* 0x000e220000000a00 */
[----:B------:R-:W1:Y:S01]  /*0d90*/  LDCU UR5, c[0x0][0x388] ;  /* 0x00007100ff0577ac */ /* 0x000e620008000800 */
[----:B------:R-:W-:-:S06]  /*0da0*/  IMAD R11, R2, UR4, R5 ;  /* 0x00000004020b7c24 */ /* 0x000fcc000f8e0205 */
[----:B------:R-:W2:Y:S01]  /*0db0*/  LDC.64 R6, c[0x0][0x3a8] ;  /* 0x0000ea00ff067b82 */ /* 0x000ea20000000a00 */
[----:B-1----:R-:W-:-:S04]  /*0dc0*/  IMAD R5, R5, UR5, R0 ;  /* 0x0000000505057c24 */ /* 0x002fc8000f8e0200 */
[----:B0-----:R-:W-:-:S06]  /*0dd0*/  IMAD.WIDE R4, R5, 0x8, R8 ;  /* 0x0000000805047825 */ /* 0x001fcc00078e0208 */
[----:B------:R-:W3:Y:S01]  /*0de0*/  LDG.E.64 R4, desc[UR36][R4.64] ;  /* 0x0000002404047981 */ /* 0x000ee2000c1e1b00 */
[----:B--2---:R-:W-:-:S05]  /*0df0*/  IMAD.WIDE R6, R11, 0x18, R6 ;  /* 0x000000180b067825 */ /* 0x004fca00078e0206 */
[----:B------:R-:W3:Y:S04]  /*0e00*/  LDG.E.64 R8, desc[UR36][R6.64] ;  /* 0x0000002406087981 */ /* 0x000ee8000c1e1b00 */
[----:B------:R-:W2:Y:S04]  /*0e10*/  LDG.E.64 R10, desc[UR36][R6.64+0x8] ;  /* 0x00000824060a7981 */ /* 0x000ea8000c1e1b00 */
[----:B------:R-:W4:Y:S01]  /*0e20*/  LDG.E.64 R12, desc[UR36][R6.64+0x10] ;  /* 0x00001024060c7981 */ /* 0x000f22000c1e1b00 */
[C---:B---3--:R-:W-:Y:S02]  /*0e30*/  DFMA R18, R4.reuse, R8, R18 ;  /* 0x000000080412722b */ /* 0x048fe40000000012 */
[----:B--2---:R-:W-:-:S02]  /*0e40*/  DFMA R22, R4, R10, R22 ;  /* 0x0000000a0416722b */ /* 0x004fc40000000016 */
[----:B----4-:R-:W-:-:S11]  /*0e50*/  DFMA R28, R4, R12, R28 ;  /* 0x0000000c041c722b */ /* 0x010fd6000000001c */
.L_x_16:
[----:B------:R-:W-:Y:S05]  /*0e60*/  BSYNC.RECONVERGENT B0 ;  /* 0x0000000000007941 */ /* 0x000fea0003800200 */
.L_x_15:
[----:B------:R-:W0:Y:S01]  /*0e70*/  S2UR UR6, SR_CgaCtaId ;  /* 0x00000000000679c3 */ /* 0x000e220000008800 */
[----:B------:R-:W-:Y:S01]  /*0e80*/  UMOV UR4, 0x400 ;  /* 0x0000040000047882 */ /* 0x000fe20000000000 */
[C---:B------:R-:W-:Y:S01]  /*0e90*/  ISETP.GT.U32.AND P0, PT, R3.reuse, 0x3f, PT ;  /* 0x0000003f0300780c */ /* 0x040fe20003f04070 */
[----:B------:R-:W-:Y:S01]  /*0ea0*/  UIADD3 UR5, UPT, UPT, UR4, 0x400, URZ ;  /* 0x0000040004057890 */ /* 0x000fe2000fffe0ff */
[C---:B------:R-:W-:Y:S01]  /*0eb0*/  ISETP.GT.U32.AND P1, PT, R3.reuse, 0x1f, PT ;  /* 0x0000001f0300780c */ /* 0x040fe20003f24070 */
[----:B------:R-:W-:Y:S01]  /*0ec0*/  BSSY.RECONVERGENT B0, `(.L_x_24) ;  /* 0x000001e000007945 */ /* 0x000fe20003800200 */
[C---:B------:R-:W-:Y:S02]  /*0ed0*/  ISETP.GT.U32.AND P2, PT, R3.reuse, 0xf, PT ;  /* 0x0000000f0300780c */ /* 0x040fe40003f44070 */
[C---:B------:R-:W-:Y:S02]  /*0ee0*/  ISETP.GT.U32.AND P3, PT, R3.reuse, 0x7, PT ;  /* 0x000000070300780c */ /* 0x040fe40003f64070 */
[----:B------:R-:W-:-:S02]  /*0ef0*/  ISETP.GT.U32.AND P4, PT, R3, 0x3, PT ;  /* 0x000000030300780c */ /* 0x000fc40003f84070 */
[C---:B------:R-:W-:Y:S02]  /*0f00*/  ISETP.GT.U32.AND P5, PT, R3.reuse, 0x1, PT ;  /* 0x000000010300780c */ /* 0x040fe40003fa4070 */
[C---:B------:R-:W-:Y:S01]  /*0f10*/  ISETP.NE.AND P6, PT, R3.reuse, RZ, PT ;  /* 0x000000ff0300720c */ /* 0x040fe20003fc5270 */
[----:B0-----:R-:W-:Y:S02]  /*0f20*/  ULEA UR7, UR6, UR4, 0x18 ;  /* 0x0000000406077291 */ /* 0x001fe4000f8ec0ff */
[----:B------:R-:W-:Y:S02]  /*0f30*/  UIADD3 UR4, UPT, UPT, UR4, 0x800, URZ ;  /* 0x0000080004047890 */ /* 0x000fe4000fffe0ff */
[----:B------:R-:W-:Y:S02]  /*0f40*/  ULEA UR5, UR6, UR5, 0x18 ;  /* 0x0000000506057291 */ /* 0x000fe4000f8ec0ff */
[----:B------:R-:W-:Y:S01]  /*0f50*/  ULEA UR4, UR6, UR4, 0x18 ;  /* 0x0000000406047291 */ /* 0x000fe2000f8ec0ff */
[----:B------:R-:W-:-:S03]  /*0f60*/  LEA R5, R3, UR7, 0x3 ;  /* 0x0000000703057c11 */ /* 0x000fc6000f8e18ff */
[C---:B------:R-:W-:Y:S02]  /*0f70*/  LEA R7, R3.reuse, UR5, 0x3 ;  /* 0x0000000503077c11 */ /* 0x040fe4000f8e18ff */
[----:B------:R-:W-:Y:S01]  /*0f80*/  LEA R3, R3, UR4, 0x3 ;  /* 0x0000000403037c11 */ /* 0x000fe2000f8e18ff */
[----:B------:R0:W-:Y:S04]  /*0f90*/  STS.64 [R5], R18 ;  /* 0x0000001205007388 */ /* 0x0001e80000000a00 */
[----:B------:R0:W-:Y:S04]  /*0fa0*/  STS.64 [R7], R22 ;  /* 0x0000001607007388 */ /* 0x0001e80000000a00 */
[----:B------:R0:W-:Y:S01]  /*0fb0*/  STS.64 [R3], R28 ;  /* 0x0000001c03007388 */ /* 0x0001e20000000a00 */
[----:B------:R-:W-:Y:S06]  /*0fc0*/  BAR.SYNC.DEFER_BLOCKING 0x0 ;  /* 0x0000000000007b1d */ /* 0x000fec0000010000 */
[----:B------:R-:W-:Y:S05]  /*0fd0*/  @P0 BRA `(.L_x_25) ;  /* 0x0000000000300947 */ /* 0x000fea0003800000 */
[----:B------:R-:W-:Y:S04]  /*0fe0*/  LDS.64 R8, [R5+0x200] ;  /* 0x0002000005087984 */ /* 0x000fe80000000a00 */
[----:B------:R-:W1:Y:S02]  /*0ff0*/  LDS.64 R10, [R5] ;  /* 0x00000000050a7984 */ /* 0x000e640000000a00 */
[----:B-1----:R-:W-:-:S07]  /*1000*/  DADD R8, R8, R10 ;  /* 0x0000000008087229 */ /* 0x002fce000000000a */
[----:B------:R-:W-:Y:S04]  /*1010*/  STS.64 [R5], R8 ;  /* 0x0000000805007388 */ /* 0x000fe80000000a00 */
[----:B------:R-:W-:Y:S04]  /*1020*/  LDS.64 R10, [R7+0x200] ;  /* 0x00020000070a7984 */ /* 0x000fe80000000a00 */
[----:B------:R-:W1:Y:S02]  /*1030*/  LDS.64 R12, [R7] ;  /* 0x00000000070c7984 */ /* 0x000e640000000a00 */
[----:B-1----:R-:W-:-:S07]  /*1040*/  DADD R10, R10, R12 ;  /* 0x000000000a0a7229 */ /* 0x002fce000000000c */
[----:B------:R-:W-:Y:S04]  /*1050*/  STS.64 [R7], R10 ;  /* 0x0000000a07007388 */ /* 0x000fe80000000a00 */
[----:B------:R-:W-:Y:S04]  /*1060*/  LDS.64 R12, [R3+0x200] ;  /* 0x00020000030c7984 */ /* 0x000fe80000000a00 */
[----:B------:R-:W1:Y:S02]  /*1070*/  LDS.64 R14, [R3] ;  /* 0x00000000030e7984 */ /* 0x000e640000000a00 */
[----:B-1----:R-:W-:-:S07]  /*1080*/  DADD R12, R12, R14 ;  /* 0x000000000c0c7229 */ /* 0x002fce000000000e */
[----:B------:R1:W-:Y:S04]  /*1090*/  STS.64 [R3], R12 ;  /* 0x0000000c03007388 */ /* 0x0003e80000000a00 */
.L_x_25:
[----:B------:R-:W-:Y:S05]  /*10a0*/  BSYNC.RECONVERGENT B0 ;  /* 0x0000000000007941 */ /* 0x000fea0003800200 */
.L_x_24:
[----:B------:R-:W-:Y:S06]  /*10b0*/  BAR.SYNC.DEFER_BLOCKING 0x0 ;  /* 0x0000000000007b1d */ /* 0x000fec0000010000 */
[----:B------:R-:W-:Y:S04]  /*10c0*/  BSSY.RECONVERGENT B0, `(.L_x_26) ;  /* 0x000000e000007945 */ /* 0x000fe80003800200 */
[----:B------:R-:W-:Y:S05]  /*10d0*/  @P1 BRA `(.L_x_27) ;  /* 0x0000000000301947 */ /* 0x000fea0003800000 */
[----:B------:R-:W-:Y:S04]  /*10e0*/  LDS.64 R8, [R5+0x100] ;  /* 0x0001000005087984 */ /* 0x000fe80000000a00 */
[----:B------:R-:W2:Y:S02]  /*10f0*/  LDS.64 R10, [R5] ;  /* 0x00000000050a7984 */ /* 0x000ea40000000a00 */
[----:B--2---:R-:W-:-:S07]  /*1100*/  DADD R8, R8, R10 ;  /* 0x0000000008087229 */ /* 0x004fce000000000a */
[----:B------:R-:W-:Y:S04]  /*1110*/  STS.64 [R5], R8 ;  /* 0x0000000805007388 */ /* 0x000fe80000000a00 */
[----:B------:R-:W-:Y:S04]  /*1120*/  LDS.64 R10, [R7+0x100] ;  /* 0x00010000070a7984 */ /* 0x000fe80000000a00 */
[----:B-1----:R-:W1:Y:S02]  /*1130*/  LDS.64 R12, [R7] ;  /* 0x00000000070c7984 */ /* 0x002e640000000a00 */
[----:B-1----:R-:W-:-:S07]  /*1140*/  DADD R10, R10, R12 ;  /* 0x000000000a0a7229 */ /* 0x002fce000000000c */
[----:B------:R-:W-:Y:S04]  /*1150*/  STS.64 [R7], R10 ;  /* 0x0000000a07007388 */ /* 0x000fe80000000a00 */
[----:B------:R-:W-:Y:S04]  /*1160*/  LDS.64 R12, [R3+0x100] ;  /* 0x00010000030c7984 */ /* 0x000fe80000000a00 */
[----:B------:R-:W1:Y:S02]  /*1170*/  LDS.64 R14, [R3] ;  /* 0x00000000030e7984 */ /* 0x000e640000000a00 */
[----:B-1----:R-:W-:-:S07]  /*1180*/  DADD R12, R12, R14 ;  /* 0x000000000c0c7229 */ /* 0x002fce000000000e */
[----:B------:R2:W-:Y:S04]  /*1190*/  STS.64 [R3], R12 ;  /* 0x0000000c03007388 */ /* 0x0005e80000000a00 */
.L_x_27:
[----:B------:R-:W-:Y:S05]  /*11a0*/  BSYNC.RECONVERGENT B0 ;  /* 0x0000000000007941 */ /* 0x000fea0003800200 */
.L_x_26:
[----:B------:R-:W-:Y:S06]  /*11b0*/  BAR.SYNC.DEFER_BLOCKING 0x0 ;  /* 0x0000000000007b1d */ /* 0x000fec0000010000 */
[----:B------:R-:W-:Y:S04]  /*11c0*/  BSSY.RECONVERGENT B0, `(.L_x_28) ;  /* 0x000000e000007945 */ /* 0x000fe80003800200 */
[----:B------:R-:W-:Y:S05]  /*11d0*/  @P2 BRA `(.L_x_29) ;  /* 0x0000000000302947 */ /* 0x000fea0003800000 */
[----:B------:R-:W-:Y:S04]  /*11e0*/  LDS.64 R8, [R5+0x80] ;  /* 0x0000800005087984 */ /* 0x000fe80000000a00 */
[----:B------:R-:W3:Y:S02]  /*11f0*/  LDS.64 R10, [R5] ;  /* 0x00000000050a7984 */ /* 0x000ee40000000a00 */
[----:B---3--:R-:W-:-:S07]  /*1200*/  DADD R8, R8, R10 ;  /* 0x0000000008087229 */ /* 0x008fce000000000a */
[----:B------:R-:W-:Y:S04]  /*1210*/  STS.64 [R5], R8 ;  /* 0x0000000805007388 */ /* 0x000fe80000000a00 */
[----:B------:R-:W-:Y:S04]  /*1220*/  LDS.64 R10, [R7+0x80] ;  /* 0x00008000070a7984 */ /* 0x000fe80000000a00 */
[----:B-12---:R-:W1:Y:S02]  /*1230*/  LDS.64 R12, [R7] ;  /* 0x00000000070c7984 */ /* 0x006e640000000a00 */
[----:B-1----:R-:W-:-:S07]  /*1240*/  DADD R10, R10, R12 ;  /* 0x000000000a0a7229 */ /* 0x002fce000000000c */
[----:B------:R-:W-:Y:S04]  /*1250*/  STS.64 [R7], R10 ;  /* 0x0000000a07007388 */ /* 0x000fe80000000a00 */
[----:B------:R-:W-:Y:S04]  /*1260*/  LDS.64 R12, [R3+0x80] ;  /* 0x00008000030c7984 */ /* 0x000fe80000000a00 */
[----:B------:R-:W1:Y:S02]  /*1270*/  LDS.64 R14, [R3] ;  /* 0x00000000030e7984 */ /* 0x000e640000000a00 */
[----:B-1----:R-:W-:-:S07]  /*1280*/  DADD R12, R12, R14 ;  /* 0x000000000c0c7229 */ /* 0x002fce000000000e */
[----:B------:R3:W-:Y:S04]  /*1290*/  STS.64 [R3], R12 ;  /* 0x0000000c03007388 */ /* 0x0007e80000000a00 */
.L_x_29:
[----:B------:R-:W-:Y:S05]  /*12a0*/  BSYNC.RECONVERGENT B0 ;  /* 0x0000000000007941 */ /* 0x000fea0003800200 */
.L_x_28:
[----:B------:R-:W-:Y:S06]  /*12b0*/  BAR.SYNC.DEFER_BLOCKING 0x0 ;  /* 0x0000000000007b1d */ /* 0x000fec0000010000 */
[----:B------:R-:W-:Y:S04]  /*12c0*/  BSSY.RECONVERGENT B0, `(.L_x_30) ;  /* 0x000000e000007945 */ /* 0x000fe80003800200 */
[----:B------:R-:W-:Y:S05]  /*12d0*/  @P3 BRA `(.L_x_31) ;  /* 0x0000000000303947 */ /* 0x000fea0003800000 */
[----:B------:R-:W-:Y:S04]  /*12e0*/  LDS.64 R8, [R5+0x40] ;  /* 0x0000400005087984 */ /* 0x000fe80000000a00 */
[----:B------:R-:W4:Y:S02]  /*12f0*/  LDS.64 R10, [R5] ;  /* 0x00000000050a7984 */ /* 0x000f240000000a00 */
[----:B----4-:R-:W-:-:S07]  /*1300*/  DADD R8, R8, R10 ;  /* 0x0000000008087229 */ /* 0x010fce000000000a */
[----:B------:R-:W-:Y:S04]  /*1310*/  STS.64 [R5], R8 ;  /* 0x0000000805007388 */ /* 0x000fe80000000a00 */
[----:B------:R-:W-:Y:S04]  /*1320*/  LDS.64 R10, [R7+0x40] ;  /* 0x00004000070a7984 */ /* 0x000fe80000000a00 */
[----:B-123--:R-:W1:Y:S02]  /*1330*/  LDS.64 R12, [R7] ;  /* 0x00000000070c7984 */ /* 0x00ee640000000a00 */
[----:B-1----:R-:W-:-:S07]  /*1340*/  DADD R10, R10, R12 ;  /* 0x000000000a0a7229 */ /* 0x002fce000000000c */
[----:B------:R-:W-:Y:S04]  /*1350*/  STS.64 [R7], R10 ;  /* 0x0000000a07007388 */ /* 0x000fe80000000a00 */
[----:B------:R-:W-:Y:S04]  /*1360*/  LDS.64 R12, [R3+0x40] ;  /* 0x00004000030c7984 */ /* 0x000fe80000000a00 */
[----:B------:R-:W1:Y:S02]  /*1370*/  LDS.64 R14, [R3] ;  /* 0x00000000030e7984 */ /* 0x000e640000000a00 */
[----:B-1----:R-:W-:-:S07]  /*1380*/  DADD R12, R12, R14 ;  /* 0x000000000c0c7229 */ /* 0x002fce000000000e */
[----:B------:R4:W-:Y:S04]  /*1390*/  STS.64 [R3], R12 ;  /* 0x0000000c03007388 */ /* 0x0009e80000000a00 */
.L_x_31:
[----:B------:R-:W-:Y:S05]  /*13a0*/  BSYNC.RECONVERGENT B0 ;  /* 0x0000000000007941 */ /* 0x000fea0003800200 */
.L_x_30:
[----:B------:R-:W-:Y:S06]  /*13b0*/  BAR.SYNC.DEFER_BLOCKING 0x0 ;  /* 0x0000000000007b1d */ /* 0x000fec0000010000 */
[----:B------:R-:W-:Y:S04]  /*13c0*/  BSSY.RECONVERGENT B0, `(.L_x_32) ;  /* 0x000000e000007945 */ /* 0x000fe80003800200 */
[----:B------:R-:W-:Y:S05]  /*13d0*/  @P4 BRA `(.L_x_33) ;  /* 0x0000000000304947 */ /* 0x000fea0003800000 */
[----:B------:R-:W-:Y:S04]  /*13e0*/  LDS.64 R8, [R5+0x20] ;  /* 0x0000200005087984 */ /* 0x000fe80000000a00 */
[----:B------:R-:W5:Y:S02]  /*13f0*/  LDS.64 R10, [R5] ;  /* 0x00000000050a7984 */ /* 0x000f640000000a00 */
[----:B-----5:R-:W-:-:S07]  /*1400*/  DADD R8, R8, R10 ;  /* 0x0000000008087229 */ /* 0x020fce000000000a */
[----:B------:R-:W-:Y:S04]  /*1410*/  STS.64 [R5], R8 ;  /* 0x0000000805007388 */ /* 0x000fe80000000a00 */
[----:B------:R-:W-:Y:S04]  /*1420*/  LDS.64 R10, [R7+0x20] ;  /* 0x00002000070a7984 */ /* 0x000fe80000000a00 */
[----:B-1234-:R-:W1:Y:S02]  /*1430*/  LDS.64 R12, [R7] ;  /* 0x00000000070c7984 */ /* 0x01ee640000000a00 */
[----:B-1----:R-:W-:-:S07]  /*1440*/  DADD R10, R10, R12 ;  /* 0x000000000a0a7229 */ /* 0x002fce000000000c */
[----:B------:R-:W-:Y:S04]  /*1450*/  STS.64 [R7], R10 ;  /* 0x0000000a07007388 */ /* 0x000fe80000000a00 */
[----:B------:R-:W-:Y:S04]  /*1460*/  LDS.64 R12, [R3+0x20] ;  /* 0x00002000030c7984 */ /* 0x000fe80000000a00 */
[----:B------:R-:W1:Y:S02]  /*1470*/  LDS.64 R14, [R3] ;  /* 0x00000000030e7984 */ /* 0x000e640000000a00 */
[----:B-1----:R-:W-:-:S07]  /*1480*/  DADD R12, R12, R14 ;  /* 0x000000000c0c7229 */ /* 0x002fce000000000e */
[----:B------:R1:W-:Y:S04]  /*1490*/  STS.64 [R3], R12 ;  /* 0x0000000c03007388 */ /* 0x0003e80000000a00 */
.L_x_33:
[----:B------:R-:W-:Y:S05]  /*14a0*/  BSYNC.RECONVERGENT B0 ;  /* 0x0000000000007941 */ /* 0x000fea0003800200 */
.L_x_32:
        /* <DEDUP_REMOVED lines=15> */
.L_x_35:
[----:B------:R-:W-:Y:S05]  /*15a0*/  BSYNC.RECONVERGENT B0 ;  /* 0x0000000000007941 */ /* 0x000fea0003800200 */
.L_x_34:
[----:B------:R-:W-:Y:S06]  /*15b0*/  BAR.SYNC.DEFER_BLOCKING 0x0 ;  /* 0x0000000000007b1d */ /* 0x000fec0000010000 */
[----:B------:R-:W-:Y:S04]  /*15c0*/  BSSY.RECONVERGENT B0, `(.L_x_36) ;  /* 0x000000e000007945 */ /* 0x000fe80003800200 */
[----:B------:R-:W-:Y:S05]  /*15d0*/  @P6 BRA `(.L_x_37) ;  /* 0x0000000000306947 */ /* 0x000fea0003800000 */
[----:B------:R-:W-:Y:S04]  /*15e0*/  LDS.64 R8, [UR7+0x8] ;  /* 0x00000807ff087984 */ /* 0x000fe80008000a00 */
[----:B------:R-:W5:Y:S02]  /*15f0*/  LDS.64 R10, [R5] ;  /* 0x00000000050a7984 */ /* 0x000f640000000a00 */
[----:B-----5:R-:W-:-:S07]  /*1600*/  DADD R8, R8, R10 ;  /* 0x0000000008087229 */ /* 0x020fce000000000a */
[----:B------:R-:W-:Y:S04]  /*1610*/  STS.64 [R5], R8 ;  /* 0x0000000805007388 */ /* 0x000fe80000000a00 */
[----:B------:R-:W-:Y:S04]  /*1620*/  LDS.64 R10, [UR7+0x408] ;  /* 0x00040807ff0a7984 */ /* 0x000fe80008000a00 */
[----:B-1234-:R-:W1:Y:S02]  /*1630*/  LDS.64 R12, [R7] ;  /* 0x00000000070c7984 */ /* 0x01ee640000000a00 */
[----:B-1----:R-:W-:-:S07]  /*1640*/  DADD R10, R10, R12 ;  /* 0x000000000a0a7229 */ /* 0x002fce000000000c */
[----:B------:R-:W-:Y:S04]  /*1650*/  STS.64 [R7], R10 ;  /* 0x0000000a07007388 */ /* 0x000fe80000000a00 */
[----:B------:R-:W-:Y:S04]  /*1660*/  LDS.64 R12, [UR7+0x808] ;  /* 0x00080807ff0c7984 */ /* 0x000fe80008000a00 */
[----:B------:R-:W1:Y:S02]  /*1670*/  LDS.64 R14, [R3] ;  /* 0x00000000030e7984 */ /* 0x000e640000000a00 */
[----:B-1----:R-:W-:-:S07]  /*1680*/  DADD R12, R12, R14 ;  /* 0x000000000c0c7229 */ /* 0x002fce000000000e */
[----:B------:R1:W-:Y:S04]  /*1690*/  STS.64 [R3], R12 ;  /* 0x0000000c03007388 */ /* 0x0003e80000000a00 */
.L_x_37:
[----:B------:R-:W-:Y:S05]  /*16a0*/  BSYNC.RECONVERGENT B0 ;  /* 0x0000000000007941 */ /* 0x000fea0003800200 */
.L_x_36:
[----:B------:R-:W-:Y:S06]  /*16b0*/  BAR.SYNC.DEFER_BLOCKING 0x0 ;  /* 0x0000000000007b1d */ /* 0x000fec0000010000 */
[----:B------:R-:W-:Y:S05]  /*16c0*/  @P6 EXIT ;  /* 0x000000000000694d */ /* 0x000fea0003800000 */
[----:B0-----:R-:W0:Y:S08]  /*16d0*/  LDC.64 R4, c[0x0][0x3c0] ;  /* 0x0000f000ff047b82 */ /* 0x001e300000000a00 */
[----:B------:R-:W5:Y:S01]  /*16e0*/  LDC R9, c[0x0][0x3c8] ;  /* 0x0000f200ff097b82 */ /* 0x000f620000000800 */
[----:B0-----:R-:W-:-:S06]  /*16f0*/  IMAD.WIDE R4, R2, 0x4, R4 ;  /* 0x0000000402047825 */ /* 0x001fcc00078e0204 */
[----:B------:R0:W2:Y:S01]  /*1700*/  LDG.E R4, desc[UR36][R4.64] ;  /* 0x0000002404047981 */ /* 0x0000a2000c1e1900 */
[----:B-----5:R-:W-:-:S04]  /*1710*/  IABS R8, R9 ;  /* 0x0000000900087213 */ /* 0x020fc80000000000 */
[----:B-1234-:R-:W1:Y:S08]  /*1720*/  I2F.RP R3, R8 ;  /* 0x0000000800037306 */ /* 0x01ee700000209400 */
[----:B-1----:R-:W1:Y:S02]  /*1730*/  MUFU.RCP R3, R3 ;  /* 0x0000000300037308 */ /* 0x002e640000001000 */
[----:B-1----:R-:W-:-:S06]  /*1740*/  VIADD R6, R3, 0xffffffe ;  /* 0x0ffffffe03067836 */ /* 0x002fcc0000000000 */
[----:B------:R1:W2:Y:S02]  /*1750*/  F2I.FTZ.U32.TRUNC.NTZ R7, R6 ;  /* 0x0000000600077305 */ /* 0x0002a4000021f000 */
[----:B-1----:R-:W-:Y:S02]  /*1760*/  MOV R6, RZ ;  /* 0x000000ff00067202 */ /* 0x002fe40000000f00 */
[----:B--2---:R-:W-:-:S05]  /*1770*/  IADD3 R11, PT, PT, RZ, -R7, RZ ;  /* 0x80000007ff0b7210 */ /* 0x004fca0007ffe0ff */
[----:B0-----:R-:W-:-:S04]  /*1780*/  IMAD R5, R11, R8, RZ ;  /* 0x000000080b057224 */ /* 0x001fc800078e02ff */
[----:B------:R-:W-:-:S04]  /*1790*/  IMAD.HI.U32 R7, R7, R5, R6 ;  /* 0x0000000507077227 */ /* 0x000fc800078e0006 */
[----:B------:R-:W-:-:S05]  /*17a0*/  VIADD R0, R4, 0xffffffff ;  /* 0xffffffff04007836 */ /* 0x000fca0000000000 */
[----:B------:R-:W-:Y:S02]  /*17b0*/  IABS R4, R0 ;  /* 0x0000000000047213 */ /* 0x000fe40000000000 */
[----:B------:R-:W-:-:S03]  /*17c0*/  ISETP.GE.AND P2, PT, R0, RZ, PT ;  /* 0x000000ff0000720c */ /* 0x000fc60003f46270 */
[----:B------:R-:W-:-:S04]  /*17d0*/  IMAD.HI.U32 R7, R7, R4, RZ ;  /* 0x0000000407077227 */ /* 0x000fc800078e00ff */
[----:B------:R-:W-:-:S04]  /*17e0*/  IMAD.MOV R7, RZ, RZ, -R7 ;  /* 0x000000ffff077224 */ /* 0x000fc800078e0a07 */
[----:B------:R-:W-:-:S05]  /*17f0*/  IMAD R3, R8, R7, R4 ;  /* 0x0000000708037224 */ /* 0x000fca00078e0204 */
[----:B------:R-:W-:-:S13]  /*1800*/  ISETP.GT.U32.AND P0, PT, R8, R3, PT ;  /* 0x000000030800720c */ /* 0x000fda0003f04070 */
[----:B------:R-:W-:Y:S02]  /*1810*/  @!P0 IADD3 R3, PT, PT, R3, -R8, RZ ;  /* 0x8000000803038210 */ /* 0x000fe40007ffe0ff */
[----:B------:R-:W-:Y:S02]  /*1820*/  ISETP.NE.AND P0, PT, R9, RZ, PT ;  /* 0x000000ff0900720c */ /* 0x000fe40003f05270 */
[----:B------:R-:W-:-:S13]  /*1830*/  ISETP.GT.U32.AND P1, PT, R8, R3, PT ;  /* 0x000000030800720c */ /* 0x000fda0003f24070 */
[----:B------:R-:W-:Y:S01]  /*1840*/  @!P1 IMAD.IADD R3, R3, 0x1, -R8 ;  /* 0x0000000103039824 */ /* 0x000fe200078e0a08 */
[----:B------:R-:W-:-:S04]  /*1850*/  ISETP.GT.AND P1, PT, R9, -0x1, PT ;  /* 0xffffffff0900780c */ /* 0x000fc80003f24270 */
[----:B------:R-:W-:-:S05]  /*1860*/  MOV R16, R3 ;  /* 0x0000000300107202 */ /* 0x000fca0000000f00 */
[----:B------:R-:W-:Y:S01]  /*1870*/  @!P2 IMAD.MOV R16, RZ, RZ, -R16 ;  /* 0x000000ffff10a224 */ /* 0x000fe200078e0a10 */
[----:B------:R-:W-:-:S03]  /*1880*/  @!P0 LOP3.LUT R16, RZ, R9, RZ, 0x33, !PT ;  /* 0x00000009ff108212 */ /* 0x000fc600078e33ff */
[----:B------:R-:W-:Y:S05]  /*1890*/  @P1 BRA `(.L_x_38) ;  /* 0x0000000000201947 */ /* 0x000fea0003800000 */
[----:B------:R-:W-:Y:S01]  /*18a0*/  MOV R0, 0x10 ;  /* 0x0000001000007802 */ /* 0x000fe20000000f00 */
[----:B------:R-:W0:Y:S01]  /*18b0*/  LDCU.64 UR4, c[0x4][0x8] ;  /* 0x01000100ff0477ac */ /* 0x000e220008000a00 */
[----:B------:R-:W-:Y:S02]  /*18c0*/  CS2R R6, SRZ ;  /* 0x0000000000067805 */ /* 0x000fe4000001ff00 */
[----:B------:R1:W2:Y:S01]  /*18d0*/  LDC.64 R8, c[0x4][R0] ;  /* 0x0100000000087b82 */ /* 0x0002a20000000a00 */
[----:B0-----:R-:W-:Y:S01]  /*18e0*/  MOV R4, UR4 ;  /* 0x0000000400047c02 */ /* 0x001fe20008000f00 */
[----:B-1----:R-:W-:-:S07]  /*18f0*/  IMAD.U32 R5, RZ, RZ, UR5 ;  /* 0x00000005ff057e24 */ /* 0x002fce000f8e00ff */
[----:B------:R-:W-:-:S07]  /*1900*/  LEPC R20, `(.L_x_38) ;  /* 0x000000001014794e */ /* 0x000fce0000000000 */
[----:B--2---:R-:W-:Y:S05]  /*1910*/  CALL.ABS.NOINC R8 ;  /* 0x0000000008007343 */ /* 0x004fea0003c00000 */
.L_x_38:
[----:B------:R-:W0:Y:S01]  /*1920*/  S2UR UR5, SR_CgaCtaId ;  /* 0x00000000000579c3 */ /* 0x000e220000008800 */
[----:B------:R-:W-:Y:S01]  /*1930*/  UMOV UR4, 0x400 ;  /* 0x0000040000047882 */ /* 0x000fe20000000000 */
[----:B------:R-:W-:-:S06]  /*1940*/  IMAD R3, R16, 0x3, RZ ;  /* 0x0000000310037824 */ /* 0x000fcc00078e02ff */
[----:B------:R-:W1:Y:S08]  /*1950*/  LDC.64 R12, c[0x0][0x3d0] ;  /* 0x0000f400ff0c7b82 */ /* 0x000e700000000a00 */
[----:B------:R-:W2:Y:S01]  /*1960*/  LDC.64 R14, c[0x0][0x3b0] ;  /* 0x0000ec00ff0e7b82 */ /* 0x000ea20000000a00 */
[----:B0-----:R-:W-:Y:S01]  /*1970*/  ULEA UR4, UR5, UR4, 0x18 ;  /* 0x0000000405047291 */ /* 0x001fe2000f8ec0ff */
[----:B-1----:R-:W-:-:S08]  /*1980*/  IMAD.WIDE R12, R3, 0x8, R12 ;  /* 0x00000008030c7825 */ /* 0x002fd000078e020c */
[----:B------:R-:W0:Y:S04]  /*1990*/  LDS.64 R10, [UR4] ;  /* 0x00000004ff0a7984 */ /* 0x000e280008000a00 */
[----:B------:R-:W1:Y:S01]  /*19a0*/  LDS.64 R6, [UR4+0x400] ;  /* 0x00040004ff067984 */ /* 0x000e620008000a00 */
[----:B--2---:R-:W-:-:S03]  /*19b0*/  IMAD.WIDE R14, R2, 0x18, R14 ;  /* 0x00000018020e7825 */ /* 0x004fc600078e020e */
[----:B------:R-:W2:Y:S01]  /*19c0*/  LDS.64 R4, [UR4+0x800] ;  /* 0x00080004ff047984 */ /* 0x000ea20008000a00 */
[----:B------:R-:W3:Y:S03]  /*19d0*/  LDCU.64 UR4, c[0x0][0x3b8] ;  /* 0x00007700ff0477ac */ /* 0x000ee60008000a00 */
[----:B0-----:R-:W-:Y:S04]  /*19e0*/  REDG.E.ADD.F64.RN.STRONG.GPU desc[UR36][R12.64], R10 ;  /* 0x0000000a0c0079a6 */ /* 0x001fe8000c12ff24 */
[----:B-1----:R-:W-:Y:S04]  /*19f0*/  REDG.E.ADD.F64.RN.STRONG.GPU desc[UR36][R12.64+0x8], R6 ;  /* 0x000008060c0079a6 */ /* 0x002fe8000c12ff24 */
[----:B--2---:R0:W-:Y:S04]  /*1a00*/  REDG.E.ADD.F64.RN.STRONG.GPU desc[UR36][R12.64+0x10], R4 ;  /* 0x000010040c0079a6 */ /* 0x0041e8000c12ff24 */
[----:B------:R-:W2:Y:S04]  /*1a10*/  LDG.E.64 R16, desc[UR36][R14.64] ;  /* 0x000000240e107981 */ /* 0x000ea8000c1e1b00 */
[----:B------:R-:W4:Y:S04]  /*1a20*/  LDG.E.64 R18, desc[UR36][R14.64+0x8] ;  /* 0x000008240e127981 */ /* 0x000f28000c1e1b00 */
[----:B------:R-:W5:Y:S01]  /*1a30*/  LDG.E.64 R8, desc[UR36][R14.64+0x10] ;  /* 0x000010240e087981 */ /* 0x000f62000c1e1b00 */
[----:B------:R-:W1:Y:S01]  /*1a40*/  LDC.64 R2, c[0x0][0x3b8] ;  /* 0x0000ee00ff027b82 */ /* 0x000e620000000a00 */
[----:B---3--:R-:W-:-:S04]  /*1a50*/  UIADD3 UR4, UP0, UPT, UR4, 0x8, URZ ;  /* 0x0000000804047890 */ /* 0x008fc8000ff1e0ff */
[----:B------:R-:W-:Y:S01]  /*1a60*/  UIADD3.X UR5, UPT, UPT, URZ, UR5, URZ, UP0, !UPT ;  /* 0x00000005ff057290 */ /* 0x000fe200087fe4ff */
[-C--:B--2---:R-:W-:Y:S02]  /*1a70*/  DMUL R20, R10, R16.reuse ;  /* 0x000000100a147228 */ /* 0x084fe40000000000 */
[C---:B------:R-:W-:Y:S02]  /*1a80*/  DMUL R22, R6.reuse, R16 ;  /* 0x0000001006167228 */ /* 0x040fe40000000000 */
[-C--:B----4-:R-:W-:Y:S02]  /*1a90*/  DMUL R24, R6, R18.reuse ;  /* 0x0000001206187228 */ /* 0x090fe40000000000 */
[----:B0-----:R-:W-:Y:S02]  /*1aa0*/  DMUL R12, R4, R18 ;  /* 0x00000012040c7228 */ /* 0x001fe40000000000 */
[-C--:B------:R-:W-:Y:S02]  /*1ab0*/  DFMA R20, R10, R16.reuse, R20 ;  /* 0x000000100a14722b */ /* 0x080fe40000000014 */
[----:B------:R-:W-:-:S02]  /*1ac0*/  DMUL R16, R4, R16 ;  /* 0x0000001004107228 */ /* 0x000fc40000000000 */
[----:B-----5:R-:W-:Y:S02]  /*1ad0*/  DMUL R14, R4, R8 ;  /* 0x00000008040e7228 */ /* 0x020fe40000000000 */
[-C--:B------:R-:W-:Y:S02]  /*1ae0*/  DFMA R22, R10, R18.reuse, R22 ;  /* 0x000000120a16722b */ /* 0x080fe40000000016 */
[----:B------:R-:W-:Y:S02]  /*1af0*/  DFMA R24, R6, R18, R24 ;  /* 0x000000120618722b */ /* 0x000fe40000000018 */
[-C--:B------:R-:W-:Y:S02]  /*1b00*/  DFMA R16, R10, R8.reuse, R16 ;  /* 0x000000080a10722b */ /* 0x080fe40000000010 */
[----:B------:R-:W-:Y:S02]  /*1b10*/  DFMA R12, R6, R8, R12 ;  /* 0x00000008060c722b */ /* 0x000fe4000000000c */
[----:B------:R-:W-:-:S02]  /*1b20*/  DMUL R20, R20, 0.5 ;  /* 0x3fe0000014147828 */ /* 0x000fc40000000000 */
[----:B------:R-:W-:Y:S02]  /*1b30*/  DFMA R14, R4, R8, R14 ;  /* 0x00000008040e722b */ /* 0x000fe4000000000e */
[----:B------:R-:W-:Y:S01]  /*1b40*/  DMUL R22, R22, 0.5 ;  /* 0x3fe0000016167828 */ /* 0x000fe20000000000 */
[----:B------:R-:W-:Y:S01]  /*1b50*/  MOV R4, UR4 ;  /* 0x0000000400047c02 */ /* 0x000fe20008000f00 */
[----:B------:R-:W-:Y:S01]  /*1b60*/  DMUL R16, R16, 0.5 ;  /* 0x3fe0000010107828 */ /* 0x000fe20000000000 */
[----:B------:R-:W-:Y:S01]  /*1b70*/  MOV R5, UR5 ;  /* 0x0000000500057c02 */ /* 0x000fe20008000f00 */
[----:B------:R-:W-:Y:S01]  /*1b80*/  DMUL R24, R24, 0.5 ;  /* 0x3fe0000018187828 */ /* 0x000fe20000000000 */
[----:B-1----:R-:W-:Y:S01]  /*1b90*/  REDG.E.ADD.F64.RN.STRONG.GPU desc[UR36][R2.64], R20 ;  /* 0x00000014020079a6 */ /* 0x002fe2000c12ff24 */
[----:B------:R-:W-:Y:S02]  /*1ba0*/  DMUL R12, R12, 0.5 ;  /* 0x3fe000000c0c7828 */ /* 0x000fe40000000000 */
[----:B------:R-:W-:Y:S01]  /*1bb0*/  DMUL R14, R14, 0.5 ;  /* 0x3fe000000e0e7828 */ /* 0x000fe20000000000 */
[----:B------:R-:W-:Y:S04]  /*1bc0*/  REDG.E.ADD.F64.RN.STRONG.GPU desc[UR36][R4.64], R22 ;  /* 0x00000016040079a6 */ /* 0x000fe8000c12ff24 */
[----:B------:R-:W-:Y:S04]  /*1bd0*/  REDG.E.ADD.F64.RN.STRONG.GPU desc[UR36][R4.64+0x8], R16 ;  /* 0x00000810040079a6 */ /* 0x000fe8000c12ff24 */
[----:B------:R-:W-:Y:S04]  /*1be0*/  REDG.E.ADD.F64.RN.STRONG.GPU desc[UR36][R4.64+0x10], R22 ;  /* 0x00001016040079a6 */ /* 0x000fe8000c12ff24 */
[----:B------:R-:W-:Y:S04]  /*1bf0*/  REDG.E.ADD.F64.RN.STRONG.GPU desc[UR36][R4.64+0x18], R24 ;  /* 0x00001818040079a6 */ /* 0x000fe8000c12ff24 */
[----:B------:R-:W-:Y:S04]  /*1c00*/  REDG.E.ADD.F64.RN.STRONG.GPU desc[UR36][R4.64+0x20], R12 ;  /* 0x0000200c040079a6 */ /* 0x000fe8000c12ff24 */
[----:B------:R-:W-:Y:S04]  /*1c10*/  REDG.E.ADD.F64.RN.STRONG.GPU desc[UR36][R4.64+0x28], R16 ;  /* 0x00002810040079a6 */ /* 0x000fe8000c12ff24 */
[----:B------:R-:W-:Y:S04]  /*1c20*/  REDG.E.ADD.F64.RN.STRONG.GPU desc[UR36][R4.64+0x30], R12 ;  /* 0x0000300c040079a6 */ /* 0x000fe8000c12ff24 */
[----:B------:R-:W-:Y:S01]  /*1c30*/  REDG.E.ADD.F64.RN.STRONG.GPU desc[UR36][R4.64+0x38], R14 ;  /* 0x0000380e040079a6 */ /* 0x000fe2000c12ff24 */
[----:B------:R-:W-:Y:S05]  /*1c40*/  EXIT ;  /* 0x000000000000794d */ /* 0x000fea0003800000 */
.L_x_39:
        /* <DEDUP_REMOVED lines=11> */
.L_x_56:


//--------------------- .text._Z10matvect_qsPdS_S_ii --------------------------
	.section	.text._Z10matvect_qsPdS_S_ii,"ax",@progbits
	.align	128
        .global         _Z10matvect_qsPdS_S_ii
        .type           _Z10matvect_qsPdS_S_ii,@function
        .size           _Z10matvect_qsPdS_S_ii,(.L_x_57 - _Z10matvect_qsPdS_S_ii)
        .other          _Z10matvect_qsPdS_S_ii,@"STO_CUDA_ENTRY STV_DEFAULT"
_Z10matvect_qsPdS_S_ii:
.text._Z10matvect_qsPdS_S_ii:
[----:B------:R-:W-:Y:S08]  /*0000*/  LDC R1, c[0x0][0x37c] ;  /* 0x0000df00ff017b82 */ /* 0x000ff00000000800 */
[----:B------:R-:W0:Y:S01]  /*0010*/  LDC R9, c[0x0][0x398] ;  /* 0x0000e600ff097b82 */ /* 0x000e220000000800 */
[----:B------:R-:W1:Y:S07]  /*0020*/  S2R R0, SR_TID.X ;  /* 0x0000000000007919 */ /* 0x000e6e0000002100 */
[----:B------:R-:W1:Y:S08]  /*0030*/  S2UR UR4, SR_CTAID.X ;  /* 0x00000000000479c3 */ /* 0x000e700000002500 */
[----:B------:R-:W1:Y:S01]  /*0040*/  LDC R5, c[0x0][0x360] ;  /* 0x0000d800ff057b82 */ /* 0x000e620000000800 */
[----:B0-----:R-:W-:-:S04]  /*0050*/  IABS R7, R9 ;  /* 0x0000000900077213 */ /* 0x001fc80000000000 */
[----:B------:R-:W0:Y:S01]  /*0060*/  I2F.RP R4, R7 ;  /* 0x0000000700047306 */ /* 0x000e220000209400 */
[----:B-1----:R-:W-:Y:S01]  /*0070*/  IMAD R0, R5, UR4, R0 ;  /* 0x0000000405007c24 */ /* 0x002fe2000f8e0200 */
[----:B------:R-:W1:Y:S06]  /*0080*/  LDCU UR4, c[0x0][0x39c] ;  /* 0x00007380ff0477ac */ /* 0x000e6c0008000800 */
[----:B0-----:R-:W0:Y:S02]  /*0090*/  MUFU.RCP R4, R4 ;  /* 0x0000000400047308 */ /* 0x001e240000001000 */
[----:B0-----:R-:W-:Y:S01]  /*00a0*/  VIADD R2, R4, 0xffffffe ;  /* 0x0ffffffe04027836 */ /* 0x001fe20000000000 */
[----:B------:R-:W-:-:S05]  /*00b0*/  IABS R4, R0 ;  /* 0x0000000000047213 */ /* 0x000fca0000000000 */
[----:B------:R0:W2:Y:S02]  /*00c0*/  F2I.FTZ.U32.TRUNC.NTZ R3, R2 ;  /* 0x0000000200037305 */ /* 0x0000a4000021f000 */
[----:B0-----:R-:W-:Y:S01]  /*00d0*/  IMAD.MOV.U32 R2, RZ, RZ, RZ ;  /* 0x000000ffff027224 */ /* 0x001fe200078e00ff */
[----:B--2---:R-:W-:-:S05]  /*00e0*/  IADD3 R6, PT, PT, RZ, -R3, RZ ;  /* 0x80000003ff067210 */ /* 0x004fca0007ffe0ff */
[----:B------:R-:W-:-:S04]  /*00f0*/  IMAD R5, R6, R7, RZ ;  /* 0x0000000706057224 */ /* 0x000fc800078e02ff */
[----:B------:R-:W-:-:S06]  /*0100*/  IMAD.HI.U32 R3, R3, R5, R2 ;  /* 0x0000000503037227 */ /* 0x000fcc00078e0002 */
[----:B------:R-:W-:-:S05]  /*0110*/  IMAD.HI.U32 R3, R3, R4, RZ ;  /* 0x0000000403037227 */ /* 0x000fca00078e00ff */
[----:B------:R-:W-:-:S05]  /*0120*/  IADD3 R5, PT, PT, -R3, RZ, RZ ;  /* 0x000000ff03057210 */ /* 0x000fca0007ffe1ff */
[----:B------:R-:W-:-:S05]  /*0130*/  IMAD R2, R7, R5, R4 ;  /* 0x0000000507027224 */ /* 0x000fca00078e0204 */
[----:B------:R-:W-:-:S13]  /*0140*/  ISETP.GT.U32.AND P2, PT, R7, R2, PT ;  /* 0x000000020700720c */ /* 0x000fda0003f44070 */
[----:B------:R-:W-:Y:S01]  /*0150*/  @!P2 IMAD.IADD R2, R2, 0x1, -R7 ;  /* 0x000000010202a824 */ /* 0x000fe200078e0a07 */
[----:B------:R-:W-:Y:S02]  /*0160*/  @!P2 IADD3 R3, PT, PT, R3, 0x1, RZ ;  /* 0x000000010303a810 */ /* 0x000fe40007ffe0ff */
[----:B------:R-:W-:Y:S02]  /*0170*/  ISETP.NE.AND P2, PT, R9, RZ, PT ;  /* 0x000000ff0900720c */ /* 0x000fe40003f45270 */
[----:B------:R-:W-:Y:S02]  /*0180*/  ISETP.GE.U32.AND P0, PT, R2, R7, PT ;  /* 0x000000070200720c */ /* 0x000fe40003f06070 */
[----:B------:R-:W-:-:S04]  /*0190*/  LOP3.LUT R2, R0, R9, RZ, 0x3c, !PT ;  /* 0x0000000900027212 */ /* 0x000fc800078e3cff */
[----:B------:R-:W-:-:S07]  /*01a0*/  ISETP.GE.AND P1, PT, R2, RZ, PT ;  /* 0x000000ff0200720c */ /* 0x000fce0003f26270 */
[----:B------:R-:W-:-:S05]  /*01b0*/  @P0 VIADD R3, R3, 0x1 ;  /* 0x0000000103030836 */ /* 0x000fca0000000000 */
[----:B------:R-:W-:-:S05]  /*01c0*/  MOV R7, R3 ;  /* 0x0000000300077202 */ /* 0x000fca0000000f00 */
[----:B------:R-:W-:Y:S01]  /*01d0*/  @!P1 IMAD.MOV R7, RZ, RZ, -R7 ;  /* 0x000000ffff079224 */ /* 0x000fe200078e0a07 */
[----:B------:R-:W-:-:S04]  /*01e0*/  @!P2 LOP3.LUT R7, RZ, R9, RZ, 0x33, !PT ;  /* 0x00000009ff07a212 */ /* 0x000fc800078e33ff */
[----:B-1----:R-:W-:-:S04]  /*01f0*/  ISETP.GE.AND P0, PT, R7, UR4, PT ;  /* 0x0000000407007c0c */ /* 0x002fc8000bf06270 */
[----:B------:R-:W-:-:S13]  /*0200*/  ISETP.LT.OR P0, PT, R9, RZ, P0 ;  /* 0x000000ff0900720c */ /* 0x000fda0000701670 */
[----:B------:R-:W-:Y:S05]  /*0210*/  @P0 EXIT ;  /* 0x000000000000094d */ /* 0x000fea0003800000 */
[----:B------:R-:W0:Y:S01]  /*0220*/  LDC.64 R4, c[0x0][0x390] ;  /* 0x0000e400ff047b82 */ /* 0x000e220000000a00 */
[----:B------:R-:W1:Y:S07]  /*0230*/  LDCU.64 UR4, c[0x0][0x358] ;  /* 0x00006b00ff0477ac */ /* 0x000e6e0008000a00 */
[----:B------:R-:W2:Y:S08]  /*0240*/  LDC.64 R2, c[0x0][0x380] ;  /* 0x0000e000ff027b82 */ /* 0x000eb00000000a00 */
[----:B------:R-:W3:Y:S01]  /*0250*/  LDC.64 R8, c[0x0][0x388] ;  /* 0x0000e200ff087b82 */ /* 0x000ee20000000a00 */
[----:B0-----:R-:W-:-:S06]  /*0260*/  IMAD.WIDE R4, R7, 0x8, R4 ;  /* 0x0000000807047825 */ /* 0x001fcc00078e0204 */
[----:B-1----:R-:W4:Y:S01]  /*0270*/  LDG.E.64 R4, desc[UR4][R4.64] ;  /* 0x0000000404047981 */ /* 0x002f22000c1e1b00 */
[----:B--2---:R-:W-:-:S06]  /*0280*/  IMAD.WIDE R2, R0, 0x8, R2 ;  /* 0x0000000800027825 */ /* 0x004fcc00078e0202 */
[----:B------:R-:W4:Y:S01]  /*0290*/  LDG.E.64 R2, desc[UR4][R2.64] ;  /* 0x0000000402027981 */ /* 0x000f22000c1e1b00 */
[----:B---3--:R-:W-:Y:S01]  /*02a0*/  IMAD.WIDE R8, R0, 0x8, R8 ;  /* 0x0000000800087825 */ /* 0x008fe200078e0208 */
[----:B----4-:R-:W-:-:S07]  /*02b0*/  DMUL R6, R2, R4 ;  /* 0x0000000402067228 */ /* 0x010fce0000000000 */
[----:B------:R-:W-:Y:S01]  /*02c0*/  STG.E.64 desc[UR4][R8.64], R6 ;  /* 0x0000000608007986 */ /* 0x000fe2000c101b04 */
[----:B------:R-:W-:Y:S05]  /*02d0*/  EXIT ;  /* 0x000000000000794d */ /* 0x000fea0003800000 */
.L_x_40:
        /* <DEDUP_REMOVED lines=10> */
.L_x_57:


//--------------------- .text._Z15matvect_kernelsPdS_ii --------------------------
	.section	.text._Z15matvect_kernelsPdS_ii,"ax",@progbits
	.align	128
        .global         _Z15matvect_kernelsPdS_ii
        .type           _Z15matvect_kernelsPdS_ii,@function
        .size           _Z15matvect_kernelsPdS_ii,(.L_x_58 - _Z15matvect_kernelsPdS_ii)
        .other          _Z15matvect_kernelsPdS_ii,@"STO_CUDA_ENTRY STV_DEFAULT"
_Z15matvect_kernelsPdS_ii:
.text._Z15matvect_kernelsPdS_ii:
        /* <DEDUP_REMOVED lines=13> */
[----:B0-----:R-:W-:Y:S02]  /*00d0*/  HFMA2 R2, -RZ, RZ, 0, 0 ;  /* 0x00000000ff027431 */ /* 0x001fe400000001ff */
[----:B--2---:R-:W-:-:S04]  /*00e0*/  IMAD.MOV R8, RZ, RZ, -R3 ;  /* 0x000000ffff087224 */ /* 0x004fc800078e0a03 */
[----:B------:R-:W-:-:S04]  /*00f0*/  IMAD R9, R8, R7, RZ ;  /* 0x0000000708097224 */ /* 0x000fc800078e02ff */
[----:B------:R-:W-:-:S06]  /*0100*/  IMAD.HI.U32 R3, R3, R9, R2 ;  /* 0x0000000903037227 */ /* 0x000fcc00078e0002 */
[----:B------:R-:W-:-:S04]  /*0110*/  IMAD.HI.U32 R3, R3, R0, RZ ;  /* 0x0000000003037227 */ /* 0x000fc800078e00ff */
[----:B------:R-:W-:-:S04]  /*0120*/  IMAD.MOV R4, RZ, RZ, -R3 ;  /* 0x000000ffff047224 */ /* 0x000fc800078e0a03 */
[----:B------:R-:W-:-:S05]  /*0130*/  IMAD R0, R7, R4, R0 ;  /* 0x0000000407007224 */ /* 0x000fca00078e0200 */
[----:B------:R-:W-:-:S13]  /*0140*/  ISETP.GT.U32.AND P2, PT, R7, R0, PT ;  /* 0x000000000700720c */ /* 0x000fda0003f44070 */
[-C--:B------:R-:W-:Y:S01]  /*0150*/  @!P2 IADD3 R0, PT, PT, R0, -R7.reuse, RZ ;  /* 0x800000070000a210 */ /* 0x080fe20007ffe0ff */
[----:B------:R-:W-:Y:S01]  /*0160*/  @!P2 VIADD R3, R3, 0x1 ;  /* 0x000000010303a836 */ /* 0x000fe20000000000 */
[----:B------:R-:W-:Y:S02]  /*0170*/  ISETP.NE.AND P2, PT, R6, RZ, PT ;  /* 0x000000ff0600720c */ /* 0x000fe40003f45270 */
[----:B------:R-:W-:Y:S02]  /*0180*/  ISETP.GE.U32.AND P0, PT, R0, R7, PT ;  /* 0x000000070000720c */ /* 0x000fe40003f06070 */
[----:B------:R-:W-:-:S04]  /*0190*/  LOP3.LUT R0, R5, R6, RZ, 0x3c, !PT ;  /* 0x0000000605007212 */ /* 0x000fc800078e3cff */
[----:B------:R-:W-:-:S07]  /*01a0*/  ISETP.GE.AND P1, PT, R0, RZ, PT ;  /* 0x000000ff0000720c */ /* 0x000fce0003f26270 */
[----:B------:R-:W-:-:S05]  /*01b0*/  @P0 IADD3 R3, PT, PT, R3, 0x1, RZ ;  /* 0x0000000103030810 */ /* 0x000fca0007ffe0ff */
[----:B------:R-:W-:-:S05]  /*01c0*/  IMAD.MOV.U32 R9, RZ, RZ, R3 ;  /* 0x000000ffff097224 */ /* 0x000fca00078e0003 */
[----:B------:R-:W-:Y:S02]  /*01d0*/  @!P1 IADD3 R9, PT, PT, -R9, RZ, RZ ;  /* 0x000000ff09099210 */ /* 0x000fe40007ffe1ff */
[----:B------:R-:W-:-:S04]  /*01e0*/  @!P2 LOP3.LUT R9, RZ, R6, RZ, 0x33, !PT ;  /* 0x00000006ff09a212 */ /* 0x000fc800078e33ff */
[----:B-1----:R-:W-:-:S04]  /*01f0*/  ISETP.GE.AND P0, PT, R9, UR4, PT ;  /* 0x0000000409007c0c */ /* 0x002fc8000bf06270 */
[----:B------:R-:W-:-:S13]  /*0200*/  ISETP.LT.OR P0, PT, R6, RZ, P0 ;  /* 0x000000ff0600720c */ /* 0x000fda0000701670 */
[----:B------:R-:W-:Y:S05]  /*0210*/  @P0 EXIT ;  /* 0x000000000000094d */ /* 0x000fea0003800000 */
[----:B------:R-:W0:Y:S01]  /*0220*/  LDC.64 R6, c[0x0][0x388] ;  /* 0x0000e200ff067b82 */ /* 0x000e220000000a00 */
[----:B------:R-:W1:Y:S07]  /*0230*/  LDCU.64 UR4, c[0x0][0x358] ;  /* 0x00006b00ff0477ac */ /* 0x000e6e0008000a00 */
[----:B------:R-:W2:Y:S01]  /*0240*/  LDC.64 R2, c[0x0][0x380] ;  /* 0x0000e000ff027b82 */ /* 0x000ea20000000a00 */
[----:B0-----:R-:W-:-:S06]  /*0250*/  IMAD.WIDE R6, R9, 0x8, R6 ;  /* 0x0000000809067825 */ /* 0x001fcc00078e0206 */
[----:B-1----:R-:W3:Y:S01]  /*0260*/  LDG.E.64 R6, desc[UR4][R6.64] ;  /* 0x0000000406067981 */ /* 0x002ee2000c1e1b00 */
[----:B--2---:R-:W-:-:S05]  /*0270*/  IMAD.WIDE R2, R5, 0x8, R2 ;  /* 0x0000000805027825 */ /* 0x004fca00078e0202 */
[----:B------:R-:W3:Y:S02]  /*0280*/  LDG.E.64 R4, desc[UR4][R2.64] ;  /* 0x0000000402047981 */ /* 0x000ee4000c1e1b00 */
[----:B---3--:R-:W-:-:S07]  /*0290*/  DMUL R4, R4, R6 ;  /* 0x0000000604047228 */ /* 0x008fce0000000000 */
[----:B------:R-:W-:Y:S01]  /*02a0*/  STG.E.64 desc[UR4][R2.64], R4 ;  /* 0x0000000402007986 */ /* 0x000fe2000c101b04 */
[----:B------:R-:W-:Y:S05]  /*02b0*/  EXIT ;  /* 0x000000000000794d */ /* 0x000fea0003800000 */
.L_x_41:
        /* <DEDUP_REMOVED lines=12> */
.L_x_58:


//--------------------- .text._Z14gpu_simpleaxpcPdddi --------------------------
	.section	.text._Z14gpu_simpleaxpcPdddi,"ax",@progbits
	.align	128
        .global         _Z14gpu_simpleaxpcPdddi
        .type           _Z14gpu_simpleaxpcPdddi,@function
        .size           _Z14gpu_simpleaxpcPdddi,(.L_x_59 - _Z14gpu_simpleaxpcPdddi)
        .other          _Z14gpu_simpleaxpcPdddi,@"STO_CUDA_ENTRY STV_DEFAULT"
_Z14gpu_simpleaxpcPdddi:
.text._Z14gpu_simpleaxpcPdddi:
[----:B------:R-:W-:Y:S01]  /*0000*/  LDC R1, c[0x0][0x37c] ;  /* 0x0000df00ff017b82 */ /* 0x000fe20000000800 */
[----:B------:R-:W0:Y:S07]  /*0010*/  S2R R5, SR_TID.X ;  /* 0x0000000000057919 */ /* 0x000e2e0000002100 */
[----:B------:R-:W0:Y:S01]  /*0020*/  S2UR UR4, SR_CTAID.X ;  /* 0x00000000000479c3 */ /* 0x000e220000002500 */
[----:B------:R-:W1:Y:S07]  /*0030*/  LDCU UR5, c[0x0][0x398] ;  /* 0x00007300ff0577ac */ /* 0x000e6e0008000800 */
[----:B------:R-:W0:Y:S02]  /*0040*/  LDC R0, c[0x0][0x360] ;  /* 0x0000d800ff007b82 */ /* 0x000e240000000800 */
[----:B0-----:R-:W-:-:S05]  /*0050*/  IMAD R5, R0, UR4, R5 ;  /* 0x0000000400057c24 */ /* 0x001fca000f8e0205 */
[----:B-1----:R-:W-:-:S13]  /*0060*/  ISETP.GE.AND P0, PT, R5, UR5, PT ;  /* 0x0000000505007c0c */ /* 0x002fda000bf06270 */
[----:B------:R-:W-:Y:S05]  /*0070*/  @P0 EXIT ;  /* 0x000000000000094d */ /* 0x000fea0003800000 */
[----:B------:R-:W0:Y:S01]  /*0080*/  LDC.64 R2, c[0x0][0x380] ;  /* 0x0000e000ff027b82 */ /* 0x000e220000000a00 */
[----:B------:R-:W1:Y:S01]  /*0090*/  LDCU.64 UR4, c[0x0][0x358] ;  /* 0x00006b00ff0477ac */ /* 0x000e620008000a00 */
[----:B------:R-:W2:Y:S06]  /*00a0*/  LDCU.64 UR6, c[0x0][0x390] ;  /* 0x00007200ff0677ac */ /* 0x000eac0008000a00 */
[----:B------:R-:W2:Y:S01]  /*00b0*/  LDC.64 R6, c[0x0][0x388] ;  /* 0x0000e200ff067b82 */ /* 0x000ea20000000a00 */
[----:B0-----:R-:W-:-:S05]  /*00c0*/  IMAD.WIDE R2, R5, 0x8, R2 ;  /* 0x0000000805027825 */ /* 0x001fca00078e0202 */
[----:B-1----:R-:W2:Y:S02]  /*00d0*/  LDG.E.64 R4, desc[UR4][R2.64] ;  /* 0x0000000402047981 */ /* 0x002ea4000c1e1b00 */
[----:B--2---:R-:W-:-:S07]  /*00e0*/  DFMA R4, R4, R6, UR6 ;  /* 0x0000000604047e2b */ /* 0x004fce0008000006 */
[----:B------:R-:W-:Y:S01]  /*00f0*/  STG.E.64 desc[UR4][R2.64], R4 ;  /* 0x0000000402007986 */ /* 0x000fe2000c101b04 */
[----:B------:R-:W-:Y:S05]  /*0100*/  EXIT ;  /* 0x000000000000794d */ /* 0x000fea0003800000 */
.L_x_42:
        /* <DEDUP_REMOVED lines=15> */
.L_x_59:


//--------------------- .text._Z7gpu_powPdS_di    --------------------------
	.section	.text._Z7gpu_powPdS_di,"ax",@progbits
	.align	128
        .global         _Z7gpu_powPdS_di
        .type           _Z7gpu_powPdS_di,@function
        .size           _Z7gpu_powPdS_di,(.L_x_53 - _Z7gpu_powPdS_di)
        .other          _Z7gpu_powPdS_di,@"STO_CUDA_ENTRY STV_DEFAULT"
_Z7gpu_powPdS_di:
.text._Z7gpu_powPdS_di:
        /* <DEDUP_REMOVED lines=9> */
[----:B------:R-:W1:Y:S07]  /*0090*/  LDCU.64 UR8, c[0x0][0x358] ;  /* 0x00006b00ff0877ac */ /* 0x000e6e0008000a00 */
[----:B------:R-:W2:Y:S01]  /*00a0*/  LDC.64 R8, c[0x0][0x390] ;  /* 0x0000e400ff087b82 */ /* 0x000ea20000000a00 */
[----:B0-----:R-:W-:-:S06]  /*00b0*/  IMAD.WIDE R2, R10, 0x8, R2 ;  /* 0x000000080a027825 */ /* 0x001fcc00078e0202 */
[----:B-1----:R-:W3:Y:S01]  /*00c0*/  LDG.E.64 R2, desc[UR8][R2.64] ;  /* 0x0000000802027981 */ /* 0x002ee2000c1e1b00 */
[----:B------:R-:W-:Y:S01]  /*00d0*/  BSSY.RECONVERGENT B0, `(.L_x_43) ;  /* 0x0000025000007945 */ /* 0x000fe20003800200 */
[----:B--2---:R-:W-:-:S04]  /*00e0*/  SHF.R.U32.HI R0, RZ, 0x14, R9 ;  /* 0x00000014ff007819 */ /* 0x004fc80000011609 */
[----:B------:R-:W-:-:S05]  /*00f0*/  LOP3.LUT R0, R0, 0x7ff, RZ, 0xc0, !PT ;  /* 0x000007ff00007812 */ /* 0x000fca00078ec0ff */
[----:B------:R-:W-:-:S05]  /*0100*/  VIADD R7, R0, 0xfffffc0c ;  /* 0xfffffc0c00077836 */ /* 0x000fca0000000000 */
[CC--:B------:R-:W-:Y:S02]  /*0110*/  SHF.L.U32 R0, R8.reuse, R7.reuse, RZ ;  /* 0x0000000708007219 */ /* 0x0c0fe400000006ff */
[----:B------:R-:W-:Y:S02]  /*0120*/  SHF.L.U64.HI R7, R8, R7, R9 ;  /* 0x0000000708077219 */ /* 0x000fe40000010209 */
[----:B------:R-:W-:-:S04]  /*0130*/  ISETP.NE.U32.AND P0, PT, R0, RZ, PT ;  /* 0x000000ff0000720c */ /* 0x000fc80003f05070 */
[----:B------:R-:W-:-:S04]  /*0140*/  ISETP.NE.AND.EX P0, PT, R7, -0x80000000, PT, P0 ;  /* 0x800000000700780c */ /* 0x000fc80003f05300 */
[----:B------:R-:W-:Y:S01]  /*0150*/  PLOP3.LUT P1, PT, P0, PT, PT, 0x8, 0x80 ;  /* 0x000000000080781c */ /* 0x000fe2000072e170 */
[----:B---3--:R-:W-:-:S06]  /*0160*/  DSETP.NEU.AND P2, PT, R2, RZ, PT ;  /* 0x000000ff0200722a */ /* 0x008fcc0003f4d000 */
[----:B------:R-:W-:-:S08]  /*0170*/  ISETP.GE.OR P3, PT, R9, RZ, P2 ;  /* 0x000000ff0900720c */ /* 0x000fd00001766670 */
[----:B------:R-:W0:Y:S01]  /*0180*/  @!P2 LDC.64 R4, c[0x0][0x390] ;  /* 0x0000e400ff04ab82 */ /* 0x000e220000000a00 */
[----:B------:R-:W-:Y:S01]  /*0190*/  @!P2 IMAD.MOV.U32 R6, RZ, RZ, RZ ;  /* 0x000000ffff06a224 */ /* 0x000fe200078e00ff */
[----:B0-----:R-:W-:-:S06]  /*01a0*/  @!P2 DSETP.NEU.AND P1, PT, |R4|, 0.5, !P0 ;  /* 0x3fe000000400a42a */ /* 0x001fcc000472d200 */
[----:B------:R-:W-:-:S04]  /*01b0*/  @!P2 SEL R7, R3, RZ, P1 ;  /* 0x000000ff0307a207 */ /* 0x000fc80000800000 */
[----:B------:R-:W-:Y:S01]  /*01c0*/  @!P3 LOP3.LUT R7, R7, 0x7ff00000, RZ, 0xfc, !PT ;  /* 0x7ff000000707b812 */ /* 0x000fe200078efcff */
[----:B------:R-:W-:Y:S06]  /*01d0*/  @!P2 BRA `(.L_x_44) ;  /* 0x000000000050a947 */ /* 0x000fec0003800000 */
[----:B------:R-:W-:Y:S01]  /*01e0*/  DADD R4, -RZ, |R2| ;  /* 0x00000000ff047229 */ /* 0x000fe20000000502 */
[----:B------:R-:W-:Y:S01]  /*01f0*/  BSSY.RECONVERGENT B1, `(.L_x_45) ;  /* 0x0000003000017945 */ /* 0x000fe20003800200 */
[----:B------:R-:W-:-:S09]  /*0200*/  MOV R0, 0x220 ;  /* 0x0000022000007802 */ /* 0x000fd20000000f00 */
[----:B------:R-:W-:Y:S05]  /*0210*/  CALL.REL.NOINC `($_Z7gpu_powPdS_di$__internal_accurate_pow) ;  /* 0x0000000000ec7944 */ /* 0x000fea0003c00000 */
[----:B------:R-:W-:Y:S05]  /*0220*/  BSYNC.RECONVERGENT B1 ;  /* 0x0000000000017941 */ /* 0x000fea0003800200 */
.L_x_45:
[----:B------:R-:W0:Y:S01]  /*0230*/  LDCU.64 UR4, c[0x0][0x390] ;  /* 0x00007200ff0477ac */ /* 0x000e220008000a00 */
[----:B------:R-:W-:Y:S01]  /*0240*/  IMAD.MOV.U32 R8, RZ, RZ, R11 ;  /* 0x000000ffff087224 */ /* 0x000fe200078e000b */
[----:B------:R-:W-:Y:S01]  /*0250*/  ISETP.GE.AND P2, PT, R3, RZ, PT ;  /* 0x000000ff0300720c */ /* 0x000fe20003f46270 */
[----:B------:R-:W-:-:S06]  /*0260*/  IMAD.MOV.U32 R9, RZ, RZ, R12 ;  /* 0x000000ffff097224 */ /* 0x000fcc00078e000c */
[----:B------:R-:W-:Y:S01]  /*0270*/  DADD R8, -RZ, -R8 ;  /* 0x00000000ff087229 */ /* 0x000fe20000000908 */
[----:B0-----:R-:W-:Y:S02]  /*0280*/  IMAD.U32 R4, RZ, RZ, UR4 ;  /* 0x00000004ff047e24 */ /* 0x001fe4000f8e00ff */
[----:B------:R-:W-:-:S04]  /*0290*/  IMAD.U32 R5, RZ, RZ, UR5 ;  /* 0x00000005ff057e24 */ /* 0x000fc8000f8e00ff */
[----:B------:R-:W0:Y:S02]  /*02a0*/  FRND.F64.TRUNC R6, R4 ;  /* 0x0000000400067313 */ /* 0x000e24000030d800 */
[----:B0-----:R-:W-:Y:S01]  /*02b0*/  DSETP.NEU.AND P0, PT, R6, R4, PT ;  /* 0x000000040600722a */ /* 0x001fe20003f0d000 */
[-C--:B------:R-:W-:Y:S02]  /*02c0*/  FSEL R6, R8, R11.reuse, P1 ;  /* 0x0000000b08067208 */ /* 0x080fe40000800000 */
[-C--:B------:R-:W-:Y:S02]  /*02d0*/  FSEL R7, R9, R12.reuse, P1 ;  /* 0x0000000c09077208 */ /* 0x080fe40000800000 */
[----:B------:R-:W-:Y:S02]  /*02e0*/  FSEL R6, R6, R11, !P2 ;  /* 0x0000000b06067208 */ /* 0x000fe40005000000 */
[----:B------:R-:W-:-:S07]  /*02f0*/  FSEL R7, R7, R12, !P2 ;  /* 0x0000000c07077208 */ /* 0x000fce0005000000 */
[----:B------:R-:W-:Y:S02]  /*0300*/  @P0 FSEL R6, R6, RZ, P2 ;  /* 0x000000ff06060208 */ /* 0x000fe40001000000 */
[----:B------:R-:W-:-:S07]  /*0310*/  @P0 FSEL R7, R7, -QNAN , P2 ;  /* 0xfff8000007070808 */ /* 0x000fce0001000000 */
.L_x_44:
[----:B------:R-:W-:Y:S05]  /*0320*/  BSYNC.RECONVERGENT B0 ;  /* 0x0000000000007941 */ /* 0x000fea0003800200 */
.L_x_43:
[----:B------:R-:W-:Y:S01]  /*0330*/  DADD R8, R2, R4 ;  /* 0x0000000002087229 */ /* 0x000fe20000000004 */
[----:B------:R-:W-:Y:S09]  /*0340*/  BSSY.RECONVERGENT B0, `(.L_x_46) ;  /* 0x000001e000007945 */ /* 0x000ff20003800200 */
[----:B------:R-:W-:-:S04]  /*0350*/  LOP3.LUT R8, R9, 0x7ff00000, RZ, 0xc0, !PT ;  /* 0x7ff0000009087812 */ /* 0x000fc800078ec0ff */
[----:B------:R-:W-:-:S13]  /*0360*/  ISETP.NE.AND P0, PT, R8, 0x7ff00000, PT ;  /* 0x7ff000000800780c */ /* 0x000fda0003f05270 */
[----:B------:R-:W-:Y:S05]  /*0370*/  @P0 BRA `(.L_x_47) ;  /* 0x0000000000680947 */ /* 0x000fea0003800000 */
[----:B------:R-:W-:-:S14]  /*0380*/  DSETP.NAN.AND P0, PT, R2, R4, PT ;  /* 0x000000040200722a */ /* 0x000fdc0003f08000 */
[----:B------:R-:W-:Y:S01]  /*0390*/  @P0 DADD R6, R2, R4 ;  /* 0x0000000002060229 */ /* 0x000fe20000000004 */
[----:B------:R-:W-:Y:S10]  /*03a0*/  @P0 BRA `(.L_x_47) ;  /* 0x00000000005c0947 */ /* 0x000ff40003800000 */
[----:B------:R-:W-:-:S14]  /*03b0*/  DSETP.NEU.AND P0, PT, |R4|, +INF , PT ;  /* 0x7ff000000400742a */ /* 0x000fdc0003f0d200 */
[----:B------:R-:W-:Y:S05]  /*03c0*/  @P0 BRA `(.L_x_48) ;  /* 0x0000000000240947 */ /* 0x000fea0003800000 */
[----:B------:R-:W0:Y:S01]  /*03d0*/  LDCU UR4, c[0x0][0x394] ;  /* 0x00007280ff0477ac */ /* 0x000e220008000800 */
[----:B------:R-:W-:-:S06]  /*03e0*/  DSETP.GT.AND P0, PT, |R2|, 1, PT ;  /* 0x3ff000000200742a */ /* 0x000fcc0003f04200 */
[----:B------:R-:W-:Y:S01]  /*03f0*/  SEL R6, RZ, 0x7ff00000, !P0 ;  /* 0x7ff00000ff067807 */ /* 0x000fe20004000000 */
[----:B------:R-:W-:Y:S01]  /*0400*/  DSETP.NEU.AND P0, PT, R2, -1, PT ;  /* 0xbff000000200742a */ /* 0x000fe20003f0d000 */
[----:B0-----:R-:W-:-:S13]  /*0410*/  ISETP.LE.AND P1, PT, RZ, UR4, PT ;  /* 0x00000004ff007c0c */ /* 0x001fda000bf23270 */
[----:B------:R-:W-:-:S04]  /*0420*/  @!P1 LOP3.LUT R6, R6, 0x7ff00000, RZ, 0x3c, !PT ;  /* 0x7ff0000006069812 */ /* 0x000fc800078e3cff */
[----:B------:R-:W-:Y:S01]  /*0430*/  SEL R7, R6, 0x3ff00000, P0 ;  /* 0x3ff0000006077807 */ /* 0x000fe20000000000 */
[----:B------:R-:W-:Y:S01]  /*0440*/  IMAD.MOV.U32 R6, RZ, RZ, RZ ;  /* 0x000000ffff067224 */ /* 0x000fe200078e00ff */
[----:B------:R-:W-:Y:S06]  /*0450*/  BRA `(.L_x_47) ;  /* 0x0000000000307947 */ /* 0x000fec0003800000 */
.L_x_48:
[----:B------:R-:W-:-:S14]  /*0460*/  DSETP.NEU.AND P0, PT, |R2|, +INF , PT ;  /* 0x7ff000000200742a */ /* 0x000fdc0003f0d200 */
[----:B------:R-:W-:Y:S05]  /*0470*/  @P0 BRA `(.L_x_47) ;  /* 0x0000000000280947 */ /* 0x000fea0003800000 */
[----:B------:R-:W0:Y:S01]  /*0480*/  LDC R0, c[0x0][0x394] ;  /* 0x0000e500ff007b82 */ /* 0x000e220000000800 */
[----:B------:R-:W-:Y:S01]  /*0490*/  ISETP.GE.AND P2, PT, R3, RZ, PT ;  /* 0x000000ff0300720c */ /* 0x000fe20003f46270 */
[----:B------:R-:W-:Y:S01]  /*04a0*/  IMAD.MOV.U32 R6, RZ, RZ, RZ ;  /* 0x000000ffff067224 */ /* 0x000fe200078e00ff */
[C---:B0-----:R-:W-:Y:S02]  /*04b0*/  ISETP.GE.AND P0, PT, R0.reuse, RZ, PT ;  /* 0x000000ff0000720c */ /* 0x041fe40003f06270 */
[----:B------:R-:W-:Y:S02]  /*04c0*/  LOP3.LUT R0, R0, 0x7fffffff, RZ, 0xc0, !PT ;  /* 0x7fffffff00007812 */ /* 0x000fe400078ec0ff */
[----:B------:R-:W-:Y:S02]  /*04d0*/  SEL R7, RZ, 0x7ff00000, !P0 ;  /* 0x7ff00000ff077807 */ /* 0x000fe40004000000 */
[----:B------:R-:W-:-:S03]  /*04e0*/  ISETP.NE.AND P0, PT, R0, 0x3fe00000, PT ;  /* 0x3fe000000000780c */ /* 0x000fc60003f05270 */
[----:B------:R-:W-:-:S05]  /*04f0*/  VIADD R0, R7, 0x80000000 ;  /* 0x8000000007007836 */ /* 0x000fca0000000000 */
[----:B------:R-:W-:-:S04]  /*0500*/  SEL R0, R0, R7, P0 ;  /* 0x0000000700007207 */ /* 0x000fc80000000000 */
[----:B------:R-:W-:-:S07]  /*0510*/  @!P2 SEL R7, R0, R7, P1 ;  /* 0x000000070007a207 */ /* 0x000fce0000800000 */
.L_x_47:
[----:B------:R-:W-:Y:S05]  /*0520*/  BSYNC.RECONVERGENT B0 ;  /* 0x0000000000007941 */ /* 0x000fea0003800200 */
.L_x_46:
[----:B------:R-:W0:Y:S01]  /*0530*/  LDC.64 R8, c[0x0][0x388] ;  /* 0x0000e200ff087b82 */ /* 0x000e220000000a00 */
[----:B------:R-:W-:Y:S02]  /*0540*/  DSETP.NEU.AND P0, PT, R2, 1, PT ;  /* 0x3ff000000200742a */ /* 0x000fe40003f0d000 */
[----:B------:R-:W-:-:S04]  /*0550*/  DSETP.NEU.AND P1, PT, R4, RZ, PT ;  /* 0x000000ff0400722a */ /* 0x000fc80003f2d000 */
[----:B------:R-:W-:Y:S02]  /*0560*/  FSEL R2, R6, RZ, P0 ;  /* 0x000000ff06027208 */ /* 0x000fe40000000000 */
[----:B------:R-:W-:Y:S02]  /*0570*/  FSEL R6, R7, 1.875, P0 ;  /* 0x3ff0000007067808 */ /* 0x000fe40000000000 */
[----:B------:R-:W-:Y:S02]  /*0580*/  FSEL R2, R2, RZ, P1 ;  /* 0x000000ff02027208 */ /* 0x000fe40000800000 */
[----:B------:R-:W-:Y:S01]  /*0590*/  FSEL R3, R6, 1.875, P1 ;  /* 0x3ff0000006037808 */ /* 0x000fe20000800000 */
[----:B0-----:R-:W-:-:S05]  /*05a0*/  IMAD.WIDE R10, R10, 0x8, R8 ;  /* 0x000000080a0a7825 */ /* 0x001fca00078e0208 */
[----:B------:R-:W-:Y:S01]  /*05b0*/  STG.E.64 desc[UR8][R10.64], R2 ;  /* 0x000000020a007986 */ /* 0x000fe2000c101b08 */
[----:B------:R-:W-:Y:S05]  /*05c0*/  EXIT ;  /* 0x000000000000794d */ /* 0x000fea0003800000 */
        .type           $_Z7gpu_powPdS_di$__internal_accurate_pow,@function
        .size           $_Z7gpu_powPdS_di$__internal_accurate_pow,(.L_x_53 - $_Z7gpu_powPdS_di$__internal_accurate_pow)
$_Z7gpu_powPdS_di$__internal_accurate_pow:
[----:B------:R-:W-:Y:S01]  /*05d0*/  ISETP.GT.U32.AND P0, PT, R5, 0xfffff, PT ;  /* 0x000fffff0500780c */ /* 0x000fe20003f04070 */
[----:B------:R-:W-:Y:S01]  /*05e0*/  IMAD.MOV.U32 R6, RZ, RZ, R5 ;  /* 0x000000ffff067224 */ /* 0x000fe200078e0005 */
[----:B------:R-:W-:Y:S01]  /*05f0*/  UMOV UR4, 0x7d2cafe2 ;  /* 0x7d2cafe200047882 */ /* 0x000fe20000000000 */
[----:B------:R-:W-:Y:S01]  /*0600*/  IMAD.MOV.U32 R14, RZ, RZ, RZ ;  /* 0x000000ffff0e7224 */ /* 0x000fe200078e00ff */
[----:B------:R-:W-:Y:S01]  /*0610*/  UMOV UR5, 0x3eb0f5ff ;  /* 0x3eb0f5ff00057882 */ /* 0x000fe20000000000 */
[----:B------:R-:W-:Y:S01]  /*0620*/  IMAD.MOV.U32 R18, RZ, RZ, 0x41ad3b5a ;  /* 0x41ad3b5aff127424 */ /* 0x000fe200078e00ff */
[----:B------:R-:W-:Y:S01]  /*0630*/  UMOV UR10, 0xfefa39ef ;  /* 0xfefa39ef000a7882 */ /* 0x000fe20000000000 */
[----:B------:R-:W-:Y:S01]  /*0640*/  IMAD.MOV.U32 R19, RZ, RZ, 0x3ed0f5d2 ;  /* 0x3ed0f5d2ff137424 */ /* 0x000fe200078e00ff */
[----:B------:R-:W-:Y:S01]  /*0650*/  UMOV UR11, 0x3fe62e42 ;  /* 0x3fe62e42000b7882 */ /* 0x000fe20000000000 */
[----:B------:R-:W-:Y:S01]  /*0660*/  UMOV UR12, 0x3b39803f ;  /* 0x3b39803f000c7882 */ /* 0x000fe20000000000 */
[----:B------:R-:W-:-:S03]  /*0670*/  UMOV UR13, 0x3c7abc9e ;  /* 0x3c7abc9e000d7882 */ /* 0x000fc60000000000 */
[----:B------:R-:W-:-:S10]  /*0680*/  @!P0 DMUL R22, R4, 1.80143985094819840000e+16 ;  /* 0x4350000004168828 */ /* 0x000fd40000000000 */
[----:B------:R-:W-:Y:S02]  /*0690*/  @!P0 IMAD.MOV.U32 R6, RZ, RZ, R23 ;  /* 0x000000ffff068224 */ /* 0x000fe400078e0017 */
[----:B------:R-:W-:-:S03]  /*06a0*/  @!P0 IMAD.MOV.U32 R4, RZ, RZ, R22 ;  /* 0x000000ffff048224 */ /* 0x000fc600078e0016 */
[----:B------:R-:W-:Y:S01]  /*06b0*/  LOP3.LUT R6, R6, 0x800fffff, RZ, 0xc0, !PT ;  /* 0x800fffff06067812 */ /* 0x000fe200078ec0ff */
[----:B------:R-:W-:Y:S01]  /*06c0*/  IMAD.MOV.U32 R12, RZ, RZ, R4 ;  /* 0x000000ffff0c7224 */ /* 0x000fe200078e0004 */
[----:B------:R-:W-:Y:S02]  /*06d0*/  SHF.R.U32.HI R4, RZ, 0x14, R5 ;  /* 0x00000014ff047819 */ /* 0x000fe40000011605 */
[----:B------:R-:W-:Y:S02]  /*06e0*/  LOP3.LUT R13, R6, 0x3ff00000, RZ, 0xfc, !PT ;  /* 0x3ff00000060d7812 */ /* 0x000fe400078efcff */
[----:B------:R-:W-:Y:S02]  /*06f0*/  @!P0 LEA.HI R4, R23, 0xffffffca, RZ, 0xc ;  /* 0xffffffca17048811 */ /* 0x000fe400078f60ff */
[----:B------:R-:W-:-:S03]  /*0700*/  ISETP.GE.U32.AND P2, PT, R13, 0x3ff6a09f, PT ;  /* 0x3ff6a09f0d00780c */ /* 0x000fc60003f46070 */
[----:B------:R-:W-:-:S10]  /*0710*/  VIADD R5, R4, 0xfffffc01 ;  /* 0xfffffc0104057836 */ /* 0x000fd40000000000 */
[----:B------:R-:W-:Y:S02]  /*0720*/  @P2 VIADD R7, R13, 0xfff00000 ;  /* 0xfff000000d072836 */ /* 0x000fe40000000000 */
[----:B------:R-:W-:Y:S02]  /*0730*/  @P2 VIADD R5, R4, 0xfffffc02 ;  /* 0xfffffc0204052836 */ /* 0x000fe40000000000 */
[----:B------:R-:W-:-:S03]  /*0740*/  @P2 IMAD.MOV.U32 R13, RZ, RZ, R7 ;  /* 0x000000ffff0d2224 */ /* 0x000fc600078e0007 */
[----:B------:R-:W-:Y:S01]  /*0750*/  LOP3.LUT R4, R5, 0x80000000, RZ, 0x3c, !PT ;  /* 0x8000000005047812 */ /* 0x000fe200078e3cff */
[----:B------:R-:W-:Y:S02]  /*0760*/  IMAD.MOV.U32 R5, RZ, RZ, 0x43300000 ;  /* 0x43300000ff057424 */ /* 0x000fe400078e00ff */
[C---:B------:R-:W-:Y:S02]  /*0770*/  DADD R8, R12.reuse, 1 ;  /* 0x3ff000000c087429 */ /* 0x040fe40000000000 */
[----:B------:R-:W-:-:S04]  /*0780*/  DADD R12, R12, -1 ;  /* 0xbff000000c0c7429 */ /* 0x000fc80000000000 */
[----:B------:R-:W0:Y:S02]  /*0790*/  MUFU.RCP64H R15, R9 ;  /* 0x00000009000f7308 */ /* 0x000e240000001800 */
[----:B0-----:R-:W-:-:S08]  /*07a0*/  DFMA R6, -R8, R14, 1 ;  /* 0x3ff000000806742b */ /* 0x001fd0000000010e */
[----:B------:R-:W-:-:S08]  /*07b0*/  DFMA R6, R6, R6, R6 ;  /* 0x000000060606722b */ /* 0x000fd00000000006 */
[----:B------:R-:W-:-:S08]  /*07c0*/  DFMA R14, R14, R6, R14 ;  /* 0x000000060e0e722b */ /* 0x000fd0000000000e */
[----:B------:R-:W-:-:S08]  /*07d0*/  DMUL R6, R12, R14 ;  /* 0x0000000e0c067228 */ /* 0x000fd00000000000 */
[----:B------:R-:W-:-:S08]  /*07e0*/  DFMA R6, R12, R14, R6 ;  /* 0x0000000e0c06722b */ /* 0x000fd00000000006 */
[----:B------:R-:W-:Y:S02]  /*07f0*/  DMUL R16, R6, R6 ;  /* 0x0000000606107228 */ /* 0x000fe40000000000 */
[----:B------:R-:W-:-:S06]  /*0800*/  DADD R20, R12, -R6 ;  /* 0x000000000c147229 */ /* 0x000fcc0000000806 */
[----:B------:R-:W-:Y:S01]  /*0810*/  DFMA R8, R16, UR4, R18 ;  /* 0x0000000410087c2b */ /* 0x000fe20008000012 */
[----:B------:R-:W-:Y:S01]  /*0820*/  UMOV UR4, 0x75488a3f ;  /* 0x75488a3f00047882 */ /* 0x000fe20000000000 */
[----:B------:R-:W-:Y:S01]  /*0830*/  UMOV UR5, 0x3ef3b20a ;  /* 0x3ef3b20a00057882 */ /* 0x000fe20000000000 */
[----:B------:R-:W-:-:S05]  /*0840*/  DADD R20, R20, R20 ;  /* 0x0000000014147229 */ /* 0x000fca0000000014 */
[----:B------:R-:W-:Y:S01]  /*0850*/  DFMA R8, R16, R8, UR4 ;  /* 0x0000000410087e2b */ /* 0x000fe20008000008 */
[----:B------:R-:W-:Y:S01]  /*0860*/  UMOV UR4, 0xe4faecd5 ;  /* 0xe4faecd500047882 */ /* 0x000fe20000000000 */
[----:B------:R-:W-:Y:S01]  /*0870*/  UMOV UR5, 0x3f1745cd ;  /* 0x3f1745cd00057882 */ /* 0x000fe20000000000 */
[-C--:B------:R-:W-:Y:S02]  /*0880*/  DFMA R20, R12, -R6.reuse, R20 ;  /* 0x800000060c14722b */ /* 0x080fe40000000014 */
[----:B------:R-:W-:-:S03]  /*0890*/  DMUL R12, R6, R6 ;  /* 0x00000006060c7228 */ /* 0x000fc60000000000 */
[----:B------:R-:W-:Y:S01]  /*08a0*/  DFMA R8, R16, R8, UR4 ;  /* 0x0000000410087e2b */ /* 0x000fe20008000008 */
[----:B------:R-:W-:Y:S01]  /*08b0*/  UMOV UR4, 0x258a578b ;  /* 0x258a578b00047882 */ /* 0x000fe20000000000 */
[----:B------:R-:W-:Y:S01]  /*08c0*/  UMOV UR5, 0x3f3c71c7 ;  /* 0x3f3c71c700057882 */ /* 0x000fe20000000000 */
[----:B------:R-:W-:-:S05]  /*08d0*/  DMUL R14, R14, R20 ;  /* 0x000000140e0e7228 */ /* 0x000fca0000000000 */
[----:B------:R-:W-:Y:S01]  /*08e0*/  DFMA R8, R16, R8, UR4 ;  /* 0x0000000410087e2b */ /* 0x000fe20008000008 */
[----:B------:R-:W-:Y:S01]  /*08f0*/  UMOV UR4, 0x9242b910 ;  /* 0x9242b91000047882 */ /* 0x000fe20000000000 */
[----:B------:R-:W-:-:S06]  /*0900*/  UMOV UR5, 0x3f624924 ;  /* 0x3f62492400057882 */ /* 0x000fcc0000000000 */
[----:B------:R-:W-:Y:S01]  /*0910*/  DFMA R8, R16, R8, UR4 ;  /* 0x0000000410087e2b */ /* 0x000fe20008000008 */
[----:B------:R-:W-:Y:S01]  /*0920*/  UMOV UR4, 0x99999dfb ;  /* 0x99999dfb00047882 */ /* 0x000fe20000000000 */
[----:B------:R-:W-:-:S06]  /*0930*/  UMOV UR5, 0x3f899999 ;  /* 0x3f89999900057882 */ /* 0x000fcc0000000000 */
[----:B------:R-:W-:Y:S01]  /*0940*/  DFMA R18, R16, R8, UR4 ;  /* 0x0000000410127e2b */ /* 0x000fe20008000008 */
[----:B------:R-:W-:Y:S01]  /*0950*/  UMOV UR4, 0x55555555 ;  /* 0x5555555500047882 */ /* 0x000fe20000000000 */
[----:B------:R-:W-:-:S06]  /*0960*/  UMOV UR5, 0x3fb55555 ;  /* 0x3fb5555500057882 */ /* 0x000fcc0000000000 */
[----:B------:R-:W-:-:S08]  /*0970*/  DFMA R8, R16, R18, UR4 ;  /* 0x0000000410087e2b */ /* 0x000fd00008000012 */
[----:B------:R-:W-:Y:S01]  /*0980*/  DADD R24, -R8, UR4 ;  /* 0x0000000408187e29 */ /* 0x000fe20008000100 */
[----:B------:R-:W-:Y:S01]  /*0990*/  UMOV UR4, 0xb9e7b0 ;  /* 0x00b9e7b000047882 */ /* 0x000fe20000000000 */
[----:B------:R-:W-:-:S06]  /*09a0*/  UMOV UR5, 0x3c46a4cb ;  /* 0x3c46a4cb00057882 */ /* 0x000fcc0000000000 */
[----:B------:R-:W-:Y:S02]  /*09b0*/  DFMA R20, R16, R18, R24 ;  /* 0x000000121014722b */ /* 0x000fe40000000018 */
[C---:B------:R-:W-:Y:S01]  /*09c0*/  DMUL R16, R6.reuse, R12 ;  /* 0x0000000c06107228 */ /* 0x040fe20000000000 */
[----:B------:R-:W-:Y:S01]  /*09d0*/  VIADD R19, R15, 0x100000 ;  /* 0x001000000f137836 */ /* 0x000fe20000000000 */
[----:B------:R-:W-:Y:S01]  /*09e0*/  DFMA R24, R6, R6, -R12 ;  /* 0x000000060618722b */ /* 0x000fe2000000080c */
[----:B------:R-:W-:-:S03]  /*09f0*/  IMAD.MOV.U32 R18, RZ, RZ, R14 ;  /* 0x000000ffff127224 */ /* 0x000fc600078e000e */
[----:B------:R-:W-:Y:S01]  /*0a00*/  DADD R20, R20, -UR4 ;  /* 0x8000000414147e29 */ /* 0x000fe20008000000 */
[----:B------:R-:W-:Y:S01]  /*0a10*/  UMOV UR4, 0x80000000 ;  /* 0x8000000000047882 */ /* 0x000fe20000000000 */
[C---:B------:R-:W-:Y:S01]  /*0a20*/  DFMA R26, R6.reuse, R12, -R16 ;  /* 0x0000000c061a722b */ /* 0x040fe20000000810 */
[----:B------:R-:W-:Y:S01]  /*0a30*/  UMOV UR5, 0x43300000 ;  /* 0x4330000000057882 */ /* 0x000fe20000000000 */
[----:B------:R-:W-:-:S04]  /*0a40*/  DFMA R24, R6, R18, R24 ;  /* 0x000000120618722b */ /* 0x000fc80000000018 */
[----:B------:R-:W-:Y:S02]  /*0a50*/  DADD R18, R8, R20 ;  /* 0x0000000008127229 */ /* 0x000fe40000000014 */
[----:B------:R-:W-:-:S06]  /*0a60*/  DFMA R26, R14, R12, R26 ;  /* 0x0000000c0e1a722b */ /* 0x000fcc000000001a */
[----:B------:R-:W-:Y:S02]  /*0a70*/  DMUL R12, R18, R16 ;  /* 0x00000010120c7228 */ /* 0x000fe40000000000 */
[----:B------:R-:W-:Y:S02]  /*0a80*/  DFMA R24, R6, R24, R26 ;  /* 0x000000180618722b */ /* 0x000fe4000000001a */
[----:B------:R-:W-:-:S04]  /*0a90*/  DADD R26, R8, -R18 ;  /* 0x00000000081a7229 */ /* 0x000fc80000000812 */
[----:B------:R-:W-:-:S04]  /*0aa0*/  DFMA R8, R18, R16, -R12 ;  /* 0x000000101208722b */ /* 0x000fc8000000080c */
[----:B------:R-:W-:-:S04]  /*0ab0*/  DADD R26, R20, R26 ;  /* 0x00000000141a7229 */ /* 0x000fc8000000001a */
[----:B------:R-:W-:-:S08]  /*0ac0*/  DFMA R8, R18, R24, R8 ;  /* 0x000000181208722b */ /* 0x000fd00000000008 */
[----:B------:R-:W-:-:S08]  /*0ad0*/  DFMA R26, R26, R16, R8 ;  /* 0x000000101a1a722b */ /* 0x000fd00000000008 */
[----:B------:R-:W-:-:S08]  /*0ae0*/  DADD R16, R12, R26 ;  /* 0x000000000c107229 */ /* 0x000fd0000000001a */
[--C-:B------:R-:W-:Y:S02]  /*0af0*/  DADD R8, R6, R16.reuse ;  /* 0x0000000006087229 */ /* 0x100fe40000000010 */
[----:B------:R-:W-:-:S06]  /*0b00*/  DADD R12, R12, -R16 ;  /* 0x000000000c0c7229 */ /* 0x000fcc0000000810 */
[----:B------:R-:W-:Y:S02]  /*0b10*/  DADD R6, R6, -R8 ;  /* 0x0000000006067229 */ /* 0x000fe40000000808 */
[----:B------:R-:W-:-:S06]  /*0b20*/  DADD R12, R26, R12 ;  /* 0x000000001a0c7229 */ /* 0x000fcc000000000c */
[----:B------:R-:W-:-:S08]  /*0b30*/  DADD R6, R16, R6 ;  /* 0x0000000010067229 */ /* 0x000fd00000000006 */
[----:B------:R-:W-:-:S08]  /*0b40*/  DADD R6, R12, R6 ;  /* 0x000000000c067229 */ /* 0x000fd00000000006 */
[----:B------:R-:W-:Y:S02]  /*0b50*/  DADD R6, R14, R6 ;  /* 0x000000000e067229 */ /* 0x000fe40000000006 */
[----:B------:R-:W-:Y:S01]  /*0b60*/  DADD R14, R4, -UR4 ;  /* 0x80000004040e7e29 */ /* 0x000fe20008000000 */
[----:B------:R-:W-:Y:S01]  /*0b70*/  UMOV UR4, 0xfefa39ef ;  /* 0xfefa39ef00047882 */ /* 0x000fe20000000000 */
[----:B------:R-:W-:-:S04]  /*0b80*/  UMOV UR5, 0x3fe62e42 ;  /* 0x3fe62e4200057882 */ /* 0x000fc80000000000 */
[----:B------:R-:W-:-:S08]  /*0b90*/  DADD R12, R8, R6 ;  /* 0x00000000080c7229 */ /* 0x000fd00000000006 */
[--C-:B------:R-:W-:Y:S01]  /*0ba0*/  DFMA R4, R14, UR4, R12.reuse ;  /* 0x000000040e047c2b */ /* 0x100fe2000800000c */
[----:B------:R-:W0:Y:S01]  /*0bb0*/  LDCU.64 UR4, c[0x0][0x390] ;  /* 0x00007200ff0477ac */ /* 0x000e220008000a00 */
[----:B------:R-:W-:-:S06]  /*0bc0*/  DADD R8, R8, -R12 ;  /* 0x0000000008087229 */ /* 0x000fcc000000080c */
[----:B------:R-:W-:Y:S02]  /*0bd0*/  DFMA R16, R14, -UR10, R4 ;  /* 0x8000000a0e107c2b */ /* 0x000fe40008000004 */
[----:B------:R-:W-:-:S06]  /*0be0*/  DADD R8, R6, R8 ;  /* 0x0000000006087229 */ /* 0x000fcc0000000008 */
[----:B------:R-:W-:Y:S01]  /*0bf0*/  DADD R16, -R12, R16 ;  /* 0x000000000c107229 */ /* 0x000fe20000000110 */
[----:B0-----:R-:W-:-:S04]  /*0c00*/  USHF.L.U32 UR6, UR5, 0x1, URZ ;  /* 0x0000000105067899 */ /* 0x001fc800080006ff */
[----:B------:R-:W-:-:S03]  /*0c10*/  UISETP.GT.U32.AND UP0, UPT, UR6, -0x2000001, UPT ;  /* 0xfdffffff0600788c */ /* 0x000fc6000bf04070 */
[----:B------:R-:W-:-:S08]  /*0c20*/  DADD R8, R8, -R16 ;  /* 0x0000000008087229 */ /* 0x000fd00000000810 */
[----:B------:R-:W-:Y:S01]  /*0c30*/  DFMA R8, R14, UR12, R8 ;  /* 0x0000000c0e087c2b */ /* 0x000fe20008000008 */
[----:B------:R-:W-:-:S07]  /*0c40*/  @UP0 ULOP3.LUT UR5, UR5, 0xff0fffff, URZ, 0xc0, !UPT ;  /* 0xff0fffff05050892 */ /* 0x000fce000f8ec0ff */
[----:B------:R-:W-:-:S08]  /*0c50*/  DADD R6, R4, R8 ;  /* 0x0000000004067229 */ /* 0x000fd00000000008 */
[----:B------:R-:W-:Y:S02]  /*0c60*/  DADD R12, R4, -R6 ;  /* 0x00000000040c7229 */ /* 0x000fe40000000806 */
[----:B------:R-:W-:-:S06]  /*0c70*/  DMUL R4, R6, UR4 ;  /* 0x0000000406047c28 */ /* 0x000fcc0008000000 */
[----:B------:R-:W-:Y:S02]  /*0c80*/  DADD R12, R8, R12 ;  /* 0x00000000080c7229 */ /* 0x000fe4000000000c */
[----:B------:R-:W-:Y:S01]  /*0c90*/  DFMA R6, R6, UR4, -R4 ;  /* 0x0000000406067c2b */ /* 0x000fe20008000804 */
[----:B------:R-:W-:Y:S02]  /*0ca0*/  IMAD.MOV.U32 R8, RZ, RZ, 0x652b82fe ;  /* 0x652b82feff087424 */ /* 0x000fe400078e00ff */
[----:B------:R-:W-:-:S05]  /*0cb0*/  IMAD.MOV.U32 R9, RZ, RZ, 0x3ff71547 ;  /* 0x3ff71547ff097424 */ /* 0x000fca00078e00ff */
[----:B------:R-:W-:Y:S01]  /*0cc0*/  DFMA R12, R12, UR4, R6 ;  /* 0x000000040c0c7c2b */ /* 0x000fe20008000006 */
[----:B------:R-:W-:Y:S01]  /*0cd0*/  UMOV UR4, 0x3b39803f ;  /* 0x3b39803f00047882 */ /* 0x000fe20000000000 */
[----:B------:R-:W-:-:S06]  /*0ce0*/  UMOV UR5, 0x3c7abc9e ;  /* 0x3c7abc9e00057882 */ /* 0x000fcc0000000000 */
[----:B------:R-:W-:-:S08]  /*0cf0*/  DADD R6, R4, R12 ;  /* 0x0000000004067229 */ /* 0x000fd0000000000c */
[----:B------:R-:W-:Y:S02]  /*0d00*/  DFMA R8, R6, R8, 6.75539944105574400000e+15 ;  /* 0x433800000608742b */ /* 0x000fe40000000008 */
[----:B------:R-:W-:Y:S01]  /*0d10*/  FSETP.GEU.AND P0, PT, |R7|, 4.1917929649353027344, PT ;  /* 0x4086232b0700780b */ /* 0x000fe20003f0e200 */
[----:B------:R-:W-:-:S05]  /*0d20*/  DADD R4, R4, -R6 ;  /* 0x0000000004047229 */ /* 0x000fca0000000806 */
[----:B------:R-:W-:-:S03]  /*0d30*/  DADD R14, R8, -6.75539944105574400000e+15 ;  /* 0xc3380000080e7429 */ /* 0x000fc60000000000 */
[----:B------:R-:W-:-:S05]  /*0d40*/  DADD R12, R12, R4 ;  /* 0x000000000c0c7229 */ /* 0x000fca0000000004 */
[----:B------:R-:W-:-:S08]  /*0d50*/  DFMA R16, R14, -UR10, R6 ;  /* 0x8000000a0e107c2b */ /* 0x000fd00008000006 */
[----:B------:R-:W-:Y:S01]  /*0d60*/  DFMA R14, R14, -UR4, R16 ;  /* 0x800000040e0e7c2b */ /* 0x000fe20008000010 */
[----:B------:R-:W-:Y:S01]  /*0d70*/  UMOV UR4, 0x69ce2bdf ;  /* 0x69ce2bdf00047882 */ /* 0x000fe20000000000 */
[----:B------:R-:W-:Y:S01]  /*0d80*/  IMAD.MOV.U32 R16, RZ, RZ, -0x35dec16 ;  /* 0xfca213eaff107424 */ /* 0x000fe200078e00ff */
[----:B------:R-:W-:Y:S01]  /*0d90*/  UMOV UR5, 0x3e5ade15 ;  /* 0x3e5ade1500057882 */ /* 0x000fe20000000000 */
[----:B------:R-:W-:-:S06]  /*0da0*/  IMAD.MOV.U32 R17, RZ, RZ, 0x3e928af3 ;  /* 0x3e928af3ff117424 */ /* 0x000fcc00078e00ff */
[----:B------:R-:W-:Y:S01]  /*0db0*/  DFMA R16, R14, UR4, R16 ;  /* 0x000000040e107c2b */ /* 0x000fe20008000010 */
        /* <DEDUP_REMOVED lines=24> */
[----:B------:R-:W-:-:S08]  /*0f40*/  DFMA R16, R14, R16, 1 ;  /* 0x3ff000000e10742b */ /* 0x000fd00000000010 */
[----:B------:R-:W-:-:S10]  /*0f50*/  DFMA R14, R14, R16, 1 ;  /* 0x3ff000000e0e742b */ /* 0x000fd40000000010 */
[----:B------:R-:W-:Y:S02]  /*0f60*/  IMAD R5, R8, 0x100000, R15 ;  /* 0x0010000008057824 */ /* 0x000fe400078e020f */
[----:B------:R-:W-:Y:S01]  /*0f70*/  IMAD.MOV.U32 R4, RZ, RZ, R14 ;  /* 0x000000ffff047224 */ /* 0x000fe200078e000e */
[----:B------:R-:W-:Y:S06]  /*0f80*/  @!P0 BRA `(.L_x_49) ;  /* 0x0000000000308947 */ /* 0x000fec0003800000 */
[----:B------:R-:W-:Y:S01]  /*0f90*/  FSETP.GEU.AND P2, PT, |R7|, 4.2275390625, PT ;  /* 0x408748000700780b */ /* 0x000fe20003f4e200 */
[C---:B------:R-:W-:Y:S02]  /*0fa0*/  DADD R16, R6.reuse, +INF ;  /* 0x7ff0000006107429 */ /* 0x040fe40000000000 */
[----:B------:R-:W-:-:S08]  /*0fb0*/  DSETP.GEU.AND P0, PT, R6, RZ, PT ;  /* 0x000000ff0600722a */ /* 0x000fd00003f0e000 */
[----:B------:R-:W-:Y:S02]  /*0fc0*/  FSEL R5, R17, RZ, P0 ;  /* 0x000000ff11057208 */ /* 0x000fe40000000000 */
[----:B------:R-:W-:-:S04]  /*0fd0*/  @!P2 LEA.HI R4, R8, R8, RZ, 0x1 ;  /* 0x000000080804a211 */ /* 0x000fc800078f08ff */
[----:B------:R-:W-:Y:S02]  /*0fe0*/  @!P2 SHF.R.S32.HI R7, RZ, 0x1, R4 ;  /* 0x00000001ff07a819 */ /* 0x000fe40000011404 */
[----:B------:R-:W-:-:S03]  /*0ff0*/  FSEL R4, R16, RZ, P0 ;  /* 0x000000ff10047208 */ /* 0x000fc60000000000 */
[----:B------:R-:W-:Y:S02]  /*1000*/  @!P2 IMAD.IADD R6, R8, 0x1, -R7 ;  /* 0x000000010806a824 */ /* 0x000fe400078e0a07 */
[----:B------:R-:W-:-:S03]  /*1010*/  @!P2 IMAD R15, R7, 0x100000, R15 ;  /* 0x00100000070fa824 */ /* 0x000fc600078e020f */
[----:B------:R-:W-:Y:S01]  /*1020*/  @!P2 LEA R7, R6, 0x3ff00000, 0x14 ;  /* 0x3ff000000607a811 */ /* 0x000fe200078ea0ff */
[----:B------:R-:W-:-:S06]  /*1030*/  @!P2 IMAD.MOV.U32 R6, RZ, RZ, RZ ;  /* 0x000000ffff06a224 */ /* 0x000fcc00078e00ff */
[----:B------:R-:W-:-:S11]  /*1040*/  @!P2 DMUL R4, R14, R6 ;  /* 0x000000060e04a228 */ /* 0x000fd60000000000 */
.L_x_49:
[----:B------:R-:W-:Y:S02]  /*1050*/  DFMA R6, R12, R4, R4 ;  /* 0x000000040c06722b */ /* 0x000fe40000000004 */
[----:B------:R-:W-:-:S08]  /*1060*/  DSETP.NEU.AND P0, PT, |R4|, +INF , PT ;  /* 0x7ff000000400742a */ /* 0x000fd00003f0d200 */
[----:B------:R-:W-:Y:S01]  /*1070*/  FSEL R11, R4, R6, !P0 ;  /* 0x00000006040b7208 */ /* 0x000fe20004000000 */
[----:B------:R-:W-:Y:S01]  /*1080*/  IMAD.MOV.U32 R4, RZ, RZ, R0 ;  /* 0x000000ffff047224 */ /* 0x000fe200078e0000 */
[----:B------:R-:W-:Y:S01]  /*1090*/  FSEL R12, R5, R7, !P0 ;  /* 0x00000007050c7208 */ /* 0x000fe20004000000 */
[----:B------:R-:W-:-:S04]  /*10a0*/  IMAD.MOV.U32 R5, RZ, RZ, 0x0 ;  /* 0x00000000ff057424 */ /* 0x000fc800078e00ff */
[----:B------:R-:W-:Y:S05]  /*10b0*/  RET.REL.NODEC R4 `(_Z7gpu_powPdS_di) ;  /* 0xffffffec04d07950 */ /* 0x000fea0003c3ffff */
.L_x_50:
        /* <DEDUP_REMOVED lines=12> */
.L_x_53:


//--------------------- .text._Z9vect_dblePdi     --------------------------
	.section	.text._Z9vect_dblePdi,"ax",@progbits
	.align	128
        .global         _Z9vect_dblePdi
        .type           _Z9vect_dblePdi,@function
        .size           _Z9vect_dblePdi,(.L_x_61 - _Z9vect_dblePdi)
        .other          _Z9vect_dblePdi,@"STO_CUDA_ENTRY STV_DEFAULT"
_Z9vect_dblePdi:
.text._Z9vect_dblePdi:
[----:B------:R-:W0:Y:S01]  /*0000*/  LDC R1, c[0x0][0x37c] ;  /* 0x0000df00ff017b82 */ /* 0x000e220000000800 */
[----:B------:R-:W1:Y:S01]  /*0010*/  S2R R5, SR_TID.X ;  /* 0x0000000000057919 */ /* 0x000e620000002100 */
[----:B------:R-:W2:Y:S06]  /*0020*/  LDCU UR5, c[0x0][0x2fc] ;  /* 0x00005f80ff0577ac */ /* 0x000eac0008000800 */
[----:B------:R-:W1:Y:S01]  /*0030*/  S2UR UR6, SR_CTAID.X ;  /* 0x00000000000679c3 */ /* 0x000e620000002500 */
[----:B0-----:R-:W-:Y:S01]  /*0040*/  VIADD R1, R1, 0xfffffff8 ;  /* 0xfffffff801017836 */ /* 0x001fe20000000000 */
[----:B------:R-:W0:Y:S01]  /*0050*/  LDCU UR7, c[0x0][0x388] ;  /* 0x00007100ff0777ac */ /* 0x000e220008000800 */
[----:B------:R-:W3:Y:S05]  /*0060*/  LDCU UR4, c[0x0][0x2f8] ;  /* 0x00005f00ff0477ac */ /* 0x000eea0008000800 */
[----:B------:R-:W1:Y:S01]  /*0070*/  LDC R0, c[0x0][0x370] ;  /* 0x0000dc00ff007b82 */ /* 0x000e620000000800 */
[----:B---3--:R-:W-:-:S05]  /*0080*/  IADD3 R6, P1, PT, R1, UR4, RZ ;  /* 0x0000000401067c10 */ /* 0x008fca000ff3e0ff */
[----:B--2---:R-:W-:Y:S02]  /*0090*/  IMAD.X R7, RZ, RZ, UR5, P1 ;  /* 0x00000005ff077e24 */ /* 0x004fe400088e06ff */
[----:B-1----:R-:W-:-:S05]  /*00a0*/  IMAD R5, R0, UR6, R5 ;  /* 0x0000000600057c24 */ /* 0x002fca000f8e0205 */
[----:B0-----:R-:W-:-:S13]  /*00b0*/  ISETP.GE.AND P0, PT, R5, UR7, PT ;  /* 0x0000000705007c0c */ /* 0x001fda000bf06270 */
[----:B------:R-:W-:Y:S05]  /*00c0*/  @P0 EXIT ;  /* 0x000000000000094d */ /* 0x000fea0003800000 */
[----:B------:R-:W0:Y:S01]  /*00d0*/  LDC.64 R2, c[0x0][0x380] ;  /* 0x0000e000ff027b82 */ /* 0x000e220000000a00 */
[----:B------:R-:W1:Y:S01]  /*00e0*/  LDCU.64 UR4, c[0x0][0x358] ;  /* 0x00006b00ff0477ac */ /* 0x000e620008000a00 */
[----:B0-----:R-:W-:-:S06]  /*00f0*/  IMAD.WIDE R2, R5, 0x8, R2 ;  /* 0x0000000805027825 */ /* 0x001fcc00078e0202 */
[----:B-1----:R-:W2:Y:S01]  /*0100*/  LDG.E.64 R2, desc[UR4][R2.64] ;  /* 0x0000000402027981 */ /* 0x002ea2000c1e1b00 */
[----:B------:R-:W-:Y:S01]  /*0110*/  MOV R0, 0x10 ;  /* 0x0000001000007802 */ /* 0x000fe20000000f00 */
[----:B------:R-:W0:Y:S03]  /*0120*/  LDCU.64 UR4, c[0x4][URZ] ;  /* 0x01000000ff0477ac */ /* 0x000e260008000a00 */
[----:B------:R1:W3:Y:S01]  /*0130*/  LDC.64 R8, c[0x4][R0] ;  /* 0x0100000000087b82 */ /* 0x0002e20000000a00 */
[----:B0-----:R-:W-:Y:S01]  /*0140*/  MOV R4, UR4 ;  /* 0x0000000400047c02 */ /* 0x001fe20008000f00 */
[----:B------:R-:W-:Y:S01]  /*0150*/  IMAD.U32 R5, RZ, RZ, UR5 ;  /* 0x00000005ff057e24 */ /* 0x000fe2000f8e00ff */
[----:B--23--:R1:W-:Y:S06]  /*0160*/  STL.64 [R1], R2 ;  /* 0x0000000201007387 */ /* 0x00c3ec0000100a00 */
[----:B------:R-:W-:-:S07]  /*0170*/  LEPC R20, `(.L_x_51) ;  /* 0x000000001014794e */ /* 0x000fce0000000000 */
[----:B-1----:R-:W-:Y:S05]  /*0180*/  CALL.ABS.NOINC R8 ;  /* 0x0000000008007343 */ /* 0x002fea0003c00000 */
.L_x_51:
[----:B------:R-:W-:Y:S05]  /*0190*/  EXIT ;  /* 0x000000000000794d */ /* 0x000fea0003800000 */
.L_x_52:
        /* <DEDUP_REMOVED lines=14> */
.L_x_61:


//--------------------- .nv.global.init           --------------------------
	.section	.nv.global.init,"aw",@progbits
.nv.global.init:
	.type		$str,@object
	.size		$str,($str$1 - $str)
$str:
        /*0000*/ 	.byte	0x20, 0x25, 0x6c, 0x66, 0x20, 0x0a, 0x00
	.type		$str$1,@object
	.size		$str$1,(.L_1 - $str$1)
$str$1:
        /*0007*/ 	.byte	0x6a, 0x32, 0x20, 0x74, 0x68, 0x65, 0x20, 0x65, 0x72, 0x72, 0x6f, 0x72, 0x21, 0x20, 0x0a, 0x00
.L_1:


//--------------------- .nv.shared._Z19cuda_get_sqrt_dot_pPdS_ii --------------------------
	.section	.nv.shared._Z19cuda_get_sqrt_dot_pPdS_ii,"aw",@nobits
	.sectionflags	@""
	.align	8
.nv.shared._Z19cuda_get_sqrt_dot_pPdS_ii:
	.zero		2048


//--------------------- .nv.shared.reserved.0     --------------------------
	.section	.nv.shared.reserved.0,"aw",@nobits
	.weak		__nv_reservedSMEM_offset_0_alias
	.size		__nv_reservedSMEM_offset_0_alias, 0, 64
	.other		__nv_reservedSMEM_offset_0_alias,@"STO_CUDA_RESERVED_SHARED STV_DEFAULT"
__nv_reservedSMEM_offset_0_alias:
	.zero		0
	.zero		64


//--------------------- .nv.shared._Z23cuda_soap_forces_virialPiiPdiS_P7double3S2_S0_S_iS0_ --------------------------
	.section	.nv.shared._Z23cuda_soap_forces_virialPiiPdiS_P7double3S2_S0_S_iS0_,"aw",@nobits
	.sectionflags	@""
	.align	8
.nv.shared._Z23cuda_soap_forces_virialPiiPdiS_P7double3S2_S0_S_iS0_:
	.zero		4096


//--------------------- .nv.constant0._Z19cuda_get_sqrt_dot_pPdS_ii --------------------------
	.section	.nv.constant0._Z19cuda_get_sqrt_dot_pPdS_ii,"a",@progbits
	.sectionflags	@""
	.align	4
.nv.constant0._Z19cuda_get_sqrt_dot_pPdS_ii:
	.zero		920


//--------------------- .nv.constant0._Z15cuda_get_soap_pPdS_P7double2Piiiii --------------------------
	.section	.nv.constant0._Z15cuda_get_soap_pPdS_P7double2Piiiii,"a",@progbits
	.sectionflags	@""
	.align	4
.nv.constant0._Z15cuda_get_soap_pPdS_P7double2Piiiii:
	.zero		944


//--------------------- .nv.constant0._Z23cuda_soap_forces_virialPiiPdiS_P7double3S2_S0_S_iS0_ --------------------------
	.section	.nv.constant0._Z23cuda_soap_forces_virialPiiPdiS_P7double3S2_S0_S_iS0_,"a",@progbits
	.sectionflags	@""
	.align	4
.nv.constant0._Z23cuda_soap_forces_virialPiiPdiS_P7double3S2_S0_S_iS0_:
	.zero		984


//--------------------- .nv.constant0._Z10matvect_qsPdS_S_ii --------------------------
	.section	.nv.constant0._Z10matvect_qsPdS_S_ii,"a",@progbits
	.sectionflags	@""
	.align	4
.nv.constant0._Z10matvect_qsPdS_S_ii:
	.zero		928


//--------------------- .nv.constant0._Z15matvect_kernelsPdS_ii --------------------------
	.section	.nv.constant0._Z15matvect_kernelsPdS_ii,"a",@progbits
	.sectionflags	@""
	.align	4
.nv.constant0._Z15matvect_kernelsPdS_ii:
	.zero		920


//--------------------- .nv.constant0._Z14gpu_simpleaxpcPdddi --------------------------
	.section	.nv.constant0._Z14gpu_simpleaxpcPdddi,"a",@progbits
	.sectionflags	@""
	.align	4
.nv.constant0._Z14gpu_simpleaxpcPdddi:
	.zero		924


//--------------------- .nv.constant0._Z7gpu_powPdS_di --------------------------
	.section	.nv.constant0._Z7gpu_powPdS_di,"a",@progbits
	.sectionflags	@""
	.align	4
.nv.constant0._Z7gpu_powPdS_di:
	.zero		924


//--------------------- .nv.constant0._Z9vect_dblePdi --------------------------
	.section	.nv.constant0._Z9vect_dblePdi,"a",@progbits
	.sectionflags	@""
	.align	4
.nv.constant0._Z9vect_dblePdi:
	.zero		908


//--------------------- SYMBOLS --------------------------

	.type		.nv.reservedSmem.offset0,@object
	.size		.nv.reservedSmem.offset0,0x4
	.type		.nv.reservedSmem.cap,@object
	.size		.nv.reservedSmem.cap,0x4
	.type		vprintf,@function
